def attn_fwd(
    Q,
    K,
    V,
    Out,
    Lse,
    sm_scale,
    stride_qz,
    stride_qh,
    stride_qm,
    stride_qk,
    stride_kz,
    stride_kh,
    stride_kn,
    stride_kk,
    stride_vz,
    stride_vh,
    stride_vn,
    stride_vk,
    stride_oz,
    stride_oh,
    stride_om,
    stride_ok,
    seqlen_q,
    seqlen_k,
    BLOCK_M: tl.constexpr,
    BLOCK_N: tl.constexpr,
    HEAD_DIM: tl.constexpr,
    CAUSAL: tl.constexpr,
):
    start_m = tl.program_id(0)
    off_hz = tl.program_id(1)
    q_off = off_hz * stride_qh
    k_off = off_hz * stride_kh
    v_off = off_hz * stride_vh
    offs_m = start_m * BLOCK_M + tl.arange(0, BLOCK_M)
    offs_d = tl.arange(0, HEAD_DIM)
    offs_n = tl.arange(0, BLOCK_N)
    q_ptrs = Q + q_off + offs_m[:, None] * stride_qm + offs_d[None, :] * stride_qk
    k_ptrs = K + k_off + offs_d[:, None] * stride_kk + offs_n[None, :] * stride_kn
    v_ptrs = V + v_off + offs_n[:, None] * stride_vn + offs_d[None, :] * stride_vk
    m_i = tl.full([BLOCK_M], float("-inf"), dtype=tl.float32)
    l_i = tl.zeros([BLOCK_M], dtype=tl.float32) + 1.0
    acc = tl.zeros([BLOCK_M, HEAD_DIM], dtype=tl.float32)
    q = tl.load(q_ptrs)
    acc, l_i, m_i = _attn_fwd_inner(
        acc,
        l_i,
        m_i,
        q,
        k_ptrs,
        v_ptrs,
        sm_scale,
        stride_kn,
        stride_vn,
        start_m,
        seqlen_k,
        BLOCK_M,
        BLOCK_N,
        HEAD_DIM,
        CAUSAL,
    )
    acc = acc / l_i[:, None]
    lse = m_i + tl.math.log2(l_i) / 1.4426950408889634
    o_ptrs = (
        Out
        + off_hz * stride_oh
        + offs_m[:, None] * stride_om
        + offs_d[None, :] * stride_ok
    )
    tl.store(o_ptrs, acc.to(Out.dtype.element_ty))
    tl.store(Lse + off_hz * seqlen_q + offs_m, lse)

# config = {"BLOCK_M": 64, "BLOCK_N": 128, "HEAD_DIM": 32, "arch": "sm_80", "causal": true, "dtype": "bf16", "num_stages": 2, "num_warps": 4}
# arch = sm_80


// ===== COMPILED SASS (sm_80) =====

	.target	sm_80

	.elftype	@"ET_EXEC"


//--------------------- .note.nv.tkinfo           --------------------------
	.section	.note.nv.tkinfo,"",@"SHT_NOTE"
	.sectionflags	@"SHF_NOTE_NV_TKINFO"
	.tkinfo
        /*0018*/ 	.word	0x00000002
        /*0030*/ 	.string	""
        /*0030*/ 	.string	"ptxas"
        /*0030*/ 	.string	"Cuda compilation tools, release 13.0, V13.0.88"
        /*0030*/ 	.string	"Build cuda_13.0.r13.0/compiler.36424714_0"
        /*0030*/ 	.string	"-v  -suppress-debug-info  -lineinfo  -arch sm_80 "



//--------------------- .note.nv.cuinfo           --------------------------
	.section	.note.nv.cuinfo,"",@"SHT_NOTE"
	.sectionflags	@"SHF_NOTE_NV_CUINFO"
        /*0018*/ 	.short	0x0002
        /*001a*/ 	.short	0x0050
        /*001c*/ 	.short	0x0082
	.zero		2


//--------------------- .nv.info                  --------------------------
	.section	.nv.info,"",@"SHT_CUDA_INFO"
	.align	4


	//----- nvinfo : EIATTR_REGCOUNT
	.align		4
        /*0000*/ 	.byte	0x04, 0x2f
        /*0002*/ 	.short	(.L_2 - .L_1)
	.align		4
.L_1:
        /*0004*/ 	.word	index@(attn_fwd)
        /*0008*/ 	.word	0x000000ff


	//----- nvinfo : EIATTR_FRAME_SIZE
	.align		4
.L_2:
        /*000c*/ 	.byte	0x04, 0x11
        /*000e*/ 	.short	(.L_4 - .L_3)
	.align		4
.L_3:
        /*0010*/ 	.word	index@(attn_fwd)
        /*0014*/ 	.word	0x00000048


	//----- nvinfo : EIATTR_MIN_STACK_SIZE
	.align		4
.L_4:
        /*0018*/ 	.byte	0x04, 0x12
        /*001a*/ 	.short	(.L_6 - .L_5)
	.align		4
.L_5:
        /*001c*/ 	.word	index@(attn_fwd)
        /*0020*/ 	.word	0x00000048
.L_6:


//--------------------- .nv.info.attn_fwd         --------------------------
	.section	.nv.info.attn_fwd,"",@"SHT_CUDA_INFO"
	.sectionflags	@""
	.align	4


	//----- nvinfo : EIATTR_CUDA_API_VERSION
	.align		4
        /*0000*/ 	.byte	0x04, 0x37
        /*0002*/ 	.short	(.L_8 - .L_7)
.L_7:
        /*0004*/ 	.word	0x00000082


	//----- nvinfo : EIATTR_SW2861232_WAR
	.align		4
.L_8:
        /*0008*/ 	.byte	0x01, 0x35
	.zero		2


	//----- nvinfo : EIATTR_PARAM_CBANK
	.align		4
        /*000c*/ 	.byte	0x04, 0x0a
        /*000e*/ 	.short	(.L_10 - .L_9)
	.align		4
.L_9:
        /*0010*/ 	.word	index@(.nv.constant0.attn_fwd)
        /*0014*/ 	.short	0x0160
        /*0016*/ 	.short	0x0088


	//----- nvinfo : EIATTR_CBANK_PARAM_SIZE
	.align		4
.L_10:
        /*0018*/ 	.byte	0x03, 0x19
        /*001a*/ 	.short	0x0088


	//----- nvinfo : EIATTR_KPARAM_INFO
	.align		4
        /*001c*/ 	.byte	0x04, 0x17
        /*001e*/ 	.short	(.L_12 - .L_11)
.L_11:
        /*0020*/ 	.word	0x00000000
        /*0024*/ 	.short	0x0019
        /*0026*/ 	.short	0x0080
        /*0028*/ 	.byte	0x00, 0xf4, 0x21, 0x00


	//----- nvinfo : EIATTR_KPARAM_INFO
	.align		4
.L_12:
        /*002c*/ 	.byte	0x04, 0x17
        /*002e*/ 	.short	(.L_14 - .L_13)
.L_13:
        /*0030*/ 	.word	0x00000000
        /*0034*/ 	.short	0x0018
        /*0036*/ 	.short	0x0078
        /*0038*/ 	.byte	0x00, 0xf4, 0x21, 0x00


	//----- nvinfo : EIATTR_KPARAM_INFO
	.align		4
.L_14:
        /*003c*/ 	.byte	0x04, 0x17
        /*003e*/ 	.short	(.L_16 - .L_15)
.L_15:
        /*0040*/ 	.word	0x00000000
        /*0044*/ 	.short	0x0017
        /*0046*/ 	.short	0x0070
        /*0048*/ 	.byte	0x00, 0xf0, 0x11, 0x00


	//----- nvinfo : EIATTR_KPARAM_INFO
	.align		4
.L_16:
        /*004c*/ 	.byte	0x04, 0x17
        /*004e*/ 	.short	(.L_18 - .L_17)
.L_17:
        /*0050*/ 	.word	0x00000000
        /*0054*/ 	.short	0x0016
        /*0056*/ 	.short	0x006c
        /*0058*/ 	.byte	0x00, 0xf0, 0x11, 0x00


	//----- nvinfo : EIATTR_KPARAM_INFO
	.align		4
.L_18:
        /*005c*/ 	.byte	0x04, 0x17
        /*005e*/ 	.short	(.L_20 - .L_19)
.L_19:
        /*0060*/ 	.word	0x00000000
        /*0064*/ 	.short	0x0015
        /*0066*/ 	.short	0x0068
        /*0068*/ 	.byte	0x00, 0xf0, 0x11, 0x00


	//----- nvinfo : EIATTR_KPARAM_INFO
	.align		4
.L_20:
        /*006c*/ 	.byte	0x04, 0x17
        /*006e*/ 	.short	(.L_22 - .L_21)
.L_21:
        /*0070*/ 	.word	0x00000000
        /*0074*/ 	.short	0x0014
        /*0076*/ 	.short	0x0064
        /*0078*/ 	.byte	0x00, 0xf0, 0x11, 0x00


	//----- nvinfo : EIATTR_KPARAM_INFO
	.align		4
.L_22:
        /*007c*/ 	.byte	0x04, 0x17
        /*007e*/ 	.short	(.L_24 - .L_23)
.L_23:
        /*0080*/ 	.word	0x00000000
        /*0084*/ 	.short	0x0013
        /*0086*/ 	.short	0x0060
        /*0088*/ 	.byte	0x00, 0xf0, 0x11, 0x00


	//----- nvinfo : EIATTR_KPARAM_INFO
	.align		4
.L_24:
        /*008c*/ 	.byte	0x04, 0x17
        /*008e*/ 	.short	(.L_26 - .L_25)
.L_25:
        /*0090*/ 	.word	0x00000000
        /*0094*/ 	.short	0x0012
        /*0096*/ 	.short	0x005c
        /*0098*/ 	.byte	0x00, 0xf0, 0x11, 0x00


	//----- nvinfo : EIATTR_KPARAM_INFO
	.align		4
.L_26:
        /*009c*/ 	.byte	0x04, 0x17
        /*009e*/ 	.short	(.L_28 - .L_27)
.L_27:
        /*00a0*/ 	.word	0x00000000
        /*00a4*/ 	.short	0x0011
        /*00a6*/ 	.short	0x0058
        /*00a8*/ 	.byte	0x00, 0xf0, 0x11, 0x00


	//----- nvinfo : EIATTR_KPARAM_INFO
	.align		4
.L_28:
        /*00ac*/ 	.byte	0x04, 0x17
        /*00ae*/ 	.short	(.L_30 - .L_29)
.L_29:
        /*00b0*/ 	.word	0x00000000
        /*00b4*/ 	.short	0x0010
        /*00b6*/ 	.short	0x0054
        /*00b8*/ 	.byte	0x00, 0xf0, 0x11, 0x00


	//----- nvinfo : EIATTR_KPARAM_INFO
	.align		4
.L_30:
        /*00bc*/ 	.byte	0x04, 0x17
        /*00be*/ 	.short	(.L_32 - .L_31)
.L_31:
        /*00c0*/ 	.word	0x00000000
        /*00c4*/ 	.short	0x000f
        /*00c6*/ 	.short	0x0050
        /*00c8*/ 	.byte	0x00, 0xf0, 0x11, 0x00


	//----- nvinfo : EIATTR_KPARAM_INFO
	.align		4
.L_32:
        /*00cc*/ 	.byte	0x04, 0x17
        /*00ce*/ 	.short	(.L_34 - .L_33)
.L_33:
        /*00d0*/ 	.word	0x00000000
        /*00d4*/ 	.short	0x000e
        /*00d6*/ 	.short	0x004c
        /*00d8*/ 	.byte	0x00, 0xf0, 0x11, 0x00


	//----- nvinfo : EIATTR_KPARAM_INFO
	.align		4
.L_34:
        /*00dc*/ 	.byte	0x04, 0x17
        /*00de*/ 	.short	(.L_36 - .L_35)
.L_35:
        /*00e0*/ 	.word	0x00000000
        /*00e4*/ 	.short	0x000d
        /*00e6*/ 	.short	0x0048
        /*00e8*/ 	.byte	0x00, 0xf0, 0x11, 0x00


	//----- nvinfo : EIATTR_KPARAM_INFO
	.align		4
.L_36:
        /*00ec*/ 	.byte	0x04, 0x17
        /*00ee*/ 	.short	(.L_38 - .L_37)
.L_37:
        /*00f0*/ 	.word	0x00000000
        /*00f4*/ 	.short	0x000c
        /*00f6*/ 	.short	0x0044
        /*00f8*/ 	.byte	0x00, 0xf0, 0x11, 0x00


	//----- nvinfo : EIATTR_KPARAM_INFO
	.align		4
.L_38:
        /*00fc*/ 	.byte	0x04, 0x17
        /*00fe*/ 	.short	(.L_40 - .L_39)
.L_39:
        /*0100*/ 	.word	0x00000000
        /*0104*/ 	.short	0x000b
        /*0106*/ 	.short	0x0040
        /*0108*/ 	.byte	0x00, 0xf0, 0x11, 0x00


	//----- nvinfo : EIATTR_KPARAM_INFO
	.align		4
.L_40:
        /*010c*/ 	.byte	0x04, 0x17
        /*010e*/ 	.short	(.L_42 - .L_41)
.L_41:
        /*0110*/ 	.word	0x00000000
        /*0114*/ 	.short	0x000a
        /*0116*/ 	.short	0x003c
        /*0118*/ 	.byte	0x00, 0xf0, 0x11, 0x00


	//----- nvinfo : EIATTR_KPARAM_INFO
	.align		4
.L_42:
        /*011c*/ 	.byte	0x04, 0x17
        /*011e*/ 	.short	(.L_44 - .L_43)
.L_43:
        /*0120*/ 	.word	0x00000000
        /*0124*/ 	.short	0x0009
        /*0126*/ 	.short	0x0038
        /*0128*/ 	.byte	0x00, 0xf0, 0x11, 0x00


	//----- nvinfo : EIATTR_KPARAM_INFO
	.align		4
.L_44:
        /*012c*/ 	.byte	0x04, 0x17
        /*012e*/ 	.short	(.L_46 - .L_45)
.L_45:
        /*0130*/ 	.word	0x00000000
        /*0134*/ 	.short	0x0008
        /*0136*/ 	.short	0x0034
        /*0138*/ 	.byte	0x00, 0xf0, 0x11, 0x00


	//----- nvinfo : EIATTR_KPARAM_INFO
	.align		4
.L_46:
        /*013c*/ 	.byte	0x04, 0x17
        /*013e*/ 	.short	(.L_48 - .L_47)
.L_47:
        /*0140*/ 	.word	0x00000000
        /*0144*/ 	.short	0x0007
        /*0146*/ 	.short	0x0030
        /*0148*/ 	.byte	0x00, 0xf0, 0x11, 0x00


	//----- nvinfo : EIATTR_KPARAM_INFO
	.align		4
.L_48:
        /*014c*/ 	.byte	0x04, 0x17
        /*014e*/ 	.short	(.L_50 - .L_49)
.L_49:
        /*0150*/ 	.word	0x00000000
        /*0154*/ 	.short	0x0006
        /*0156*/ 	.short	0x002c
        /*0158*/ 	.byte	0x00, 0xf0, 0x11, 0x00


	//----- nvinfo : EIATTR_KPARAM_INFO
	.align		4
.L_50:
        /*015c*/ 	.byte	0x04, 0x17
        /*015e*/ 	.short	(.L_52 - .L_51)
.L_51:
        /*0160*/ 	.word	0x00000000
        /*0164*/ 	.short	0x0005
        /*0166*/ 	.short	0x0028
        /*0168*/ 	.byte	0x00, 0xf0, 0x11, 0x00


	//----- nvinfo : EIATTR_KPARAM_INFO
	.align		4
.L_52:
        /*016c*/ 	.byte	0x04, 0x17
        /*016e*/ 	.short	(.L_54 - .L_53)
.L_53:
        /*0170*/ 	.word	0x00000000
        /*0174*/ 	.short	0x0004
        /*0176*/ 	.short	0x0020
        /*0178*/ 	.byte	0x00, 0xf4, 0x21, 0x00


	//----- nvinfo : EIATTR_KPARAM_INFO
	.align		4
.L_54:
        /*017c*/ 	.byte	0x04, 0x17
        /*017e*/ 	.short	(.L_56 - .L_55)
.L_55:
        /*0180*/ 	.word	0x00000000
        /*0184*/ 	.short	0x0003
        /*0186*/ 	.short	0x0018
        /*0188*/ 	.byte	0x00, 0xf4, 0x21, 0x00


	//----- nvinfo : EIATTR_KPARAM_INFO
	.align		4
.L_56:
        /*018c*/ 	.byte	0x04, 0x17
        /*018e*/ 	.short	(.L_58 - .L_57)
.L_57:
        /*0190*/ 	.word	0x00000000
        /*0194*/ 	.short	0x0002
        /*0196*/ 	.short	0x0010
        /*0198*/ 	.byte	0x00, 0xf4, 0x21, 0x00


	//----- nvinfo : EIATTR_KPARAM_INFO
	.align		4
.L_58:
        /*019c*/ 	.byte	0x04, 0x17
        /*019e*/ 	.short	(.L_60 - .L_59)
.L_59:
        /*01a0*/ 	.word	0x00000000
        /*01a4*/ 	.short	0x0001
        /*01a6*/ 	.short	0x0008
        /*01a8*/ 	.byte	0x00, 0xf4, 0x21, 0x00


	//----- nvinfo : EIATTR_KPARAM_INFO
	.align		4
.L_60:
        /*01ac*/ 	.byte	0x04, 0x17
        /*01ae*/ 	.short	(.L_62 - .L_61)
.L_61:
        /*01b0*/ 	.word	0x00000000
        /*01b4*/ 	.short	0x0000
        /*01b6*/ 	.short	0x0000
        /*01b8*/ 	.byte	0x00, 0xf4, 0x21, 0x00


	//----- nvinfo : EIATTR_MAXREG_COUNT
	.align		4
.L_62:
        /*01bc*/ 	.byte	0x03, 0x1b
        /*01be*/ 	.short	0x00ff


	//----- nvinfo : EIATTR_NUM_BARRIERS
	.align		4
        /*01c0*/ 	.byte	0x02, 0x4c
        /*01c2*/ 	.byte	0x01
	.zero		1


	//----- nvinfo : EIATTR_ANNOTATIONS
	.align		4
        /*01c4*/ 	.byte	0x04, 0x55
        /*01c6*/ 	.short	(.L_64 - .L_63)


	//   ....[0]....
.L_63:
        /*01c8*/ 	.word	0x00000001
        /*01cc*/ 	.byte	0x20, 0x0c, 0x00, 0x00, 0x01, 0x00, 0x00, 0x00, 0x60, 0x0c, 0x00, 0x00, 0x01, 0x00, 0x00, 0x00
        /*01dc*/ 	.byte	0xa0, 0x0c, 0x00, 0x00, 0x01, 0x00, 0x00, 0x00, 0x50, 0x0d, 0x00, 0x00, 0x01, 0x00, 0x00, 0x00
        /*01ec*/ 	.byte	0xb0, 0x0d, 0x00, 0x00, 0x01, 0x00, 0x00, 0x00, 0xf0, 0x0d, 0x00, 0x00, 0x01, 0x00, 0x00, 0x00
        /*01fc*/ 	.byte	0xa0, 0x0e, 0x00, 0x00, 0x01, 0x00, 0x00, 0x00, 0x80, 0x0f, 0x00, 0x00, 0x01, 0x00, 0x00, 0x00
        /*020c*/ 	.byte	0x00, 0x10, 0x00, 0x00, 0x01, 0x00, 0x00, 0x00, 0x10, 0x19, 0x00, 0x00, 0x01, 0x00, 0x00, 0x00
        /*021c*/ 	.byte	0x20, 0x19, 0x00, 0x00, 0x01, 0x00, 0x00, 0x00, 0x30, 0x19, 0x00, 0x00, 0x01, 0x00, 0x00, 0x00
        /*022c*/ 	.byte	0x40, 0x19, 0x00, 0x00, 0x01, 0x00, 0x00, 0x00, 0x50, 0x19, 0x00, 0x00, 0x01, 0x00, 0x00, 0x00
        /*023c*/ 	.byte	0x60, 0x19, 0x00, 0x00, 0x01, 0x00, 0x00, 0x00, 0x70, 0x19, 0x00, 0x00, 0x01, 0x00, 0x00, 0x00
        /*024c*/ 	.byte	0x80, 0x19, 0x00, 0x00, 0x01, 0x00, 0x00, 0x00, 0x90, 0x19, 0x00, 0x00


	//----- nvinfo : EIATTR_MERCURY_ISA_VERSION
	.align		4
.L_64:
        /*0258*/ 	.byte	0x03, 0x5f
        /*025a*/ 	.short	0x0000


	//----- nvinfo : EIATTR_COOP_GROUP_MASK_REGIDS
	.align		4
        /*025c*/ 	.byte	0x04, 0x29
        /*025e*/ 	.short	(.L_66 - .L_65)


	//   ....[0]....
.L_65:
        /*0260*/ 	.word	0xffffffff


	//   ....[1]....
        /*0264*/ 	.word	0xffffffff


	//   ....[2]....
        /*0268*/ 	.word	0xffffffff


	//   ....[3]....
        /*026c*/ 	.word	0xffffffff


	//   ....[4]....
        /*0270*/ 	.word	0xffffffff


	//   ....[5]....
        /*0274*/ 	.word	0xffffffff


	//   ....[6]....
        /*0278*/ 	.word	0xffffffff


	//   ....[7]....
        /*027c*/ 	.word	0xffffffff


	//----- nvinfo : EIATTR_COOP_GROUP_INSTR_OFFSETS
	.align		4
.L_66:
        /*0280*/ 	.byte	0x04, 0x28
        /*0282*/ 	.short	(.L_68 - .L_67)


	//   ....[0]....
.L_67:
        /*0284*/ 	.word	0x000038c0


	//   ....[1]....
        /*0288*/ 	.word	0x00003960


	//   ....[2]....
        /*028c*/ 	.word	0x00003ee0


	//   ....[3]....
        /*0290*/ 	.word	0x00004050


	//   ....[4]....
        /*0294*/ 	.word	0x00005570


	//   ....[5]....
        /*0298*/ 	.word	0x00005580


	//   ....[6]....
        /*029c*/ 	.word	0x00005600


	//   ....[7]....
        /*02a0*/ 	.word	0x00005620


	//----- nvinfo : EIATTR_EXIT_INSTR_OFFSETS
	.align		4
.L_68:
        /*02a4*/ 	.byte	0x04, 0x1c
        /*02a6*/ 	.short	(.L_70 - .L_69)


	//   ....[0]....
.L_69:
        /*02a8*/ 	.word	0x00006800


	//   ....[1]....
        /*02ac*/ 	.word	0x000068a0


	//----- nvinfo : EIATTR_REQNTID
	.align		4
.L_70:
        /*02b0*/ 	.byte	0x04, 0x10
        /*02b2*/ 	.short	(.L_72 - .L_71)
.L_71:
        /*02b4*/ 	.word	0x00000080
        /*02b8*/ 	.word	0x00000001
        /*02bc*/ 	.word	0x00000001
.L_72:


//--------------------- .nv.callgraph             --------------------------
	.section	.nv.callgraph,"",@"SHT_CUDA_CALLGRAPH"
	.align	4
	.sectionentsize	8
	.align		4
        /*0000*/ 	.word	0x00000000
	.align		4
        /*0004*/ 	.word	0xffffffff
	.align		4
        /*0008*/ 	.word	0x00000000
	.align		4
        /*000c*/ 	.word	0xfffffffe
	.align		4
        /*0010*/ 	.word	0x00000000
	.align		4
        /*0014*/ 	.word	0xfffffffd
	.align		4
        /*0018*/ 	.word	0x00000000
	.align		4
        /*001c*/ 	.word	0xfffffffc


//--------------------- .nv.rel.action            --------------------------
	.section	.nv.rel.action,"",@"SHT_CUDA_RELOCINFO"
	.align	8
	.sectionentsize	8
        /*0000*/ 	.byte	0x73, 0x00, 0x00, 0x00, 0x00, 0x00, 0x00, 0x00, 0x00, 0x00, 0x00, 0x11, 0x25, 0x00, 0x05, 0x36


//--------------------- .nv.constant4             --------------------------
	.section	.nv.constant4,"a",@progbits
	.align	8
	.align		8
.nv.constant4:
        /*0000*/ 	.dword	_$_str


//--------------------- .nv.constant0.attn_fwd    --------------------------
	.section	.nv.constant0.attn_fwd,"a",@progbits
	.sectionflags	@""
	.align	4
.nv.constant0.attn_fwd:
	.zero		488


//--------------------- .text.attn_fwd            --------------------------
	.section	.text.attn_fwd,"ax",@progbits
	.sectioninfo	@"SHI_REGISTERS=255"
	.align	128
        .global         attn_fwd
        .type           attn_fwd,@function
        .size           attn_fwd,(.L_x_4 - attn_fwd)
        .other          attn_fwd,@"STO_CUDA_ENTRY STV_DEFAULT"
attn_fwd:
.text.attn_fwd:
[----:B------:R-:W-:Y:S02]  /*0000*/  IMAD.MOV.U32 R1, RZ, RZ, c[0x0][0x28] ;  /* 0x00000a00ff017624 */ /* 0x000fe400078e00ff */
[----:B------:R-:W0:Y:S01]  /*0010*/  S2R R16, SR_CTAID.X ;  /* 0x0000000000107919 */ /* 0x000e220000002500 */
[----:B------:R-:W-:Y:S01]  /*0020*/  IMAD.MOV.U32 R33, RZ, RZ, c[0x0][0x198] ;  /* 0x00006600ff217624 */ /* 0x000fe200078e00ff */
[----:B------:R-:W-:Y:S01]  /*0030*/  ULDC.64 UR6, c[0x0][0x118] ;  /* 0x0000460000067ab9 */ /* 0x000fe20000000a00 */
[----:B------:R-:W-:Y:S01]  /*0040*/  IADD3 R1, R1, -0x48, RZ ;  /* 0xffffffb801017810 */ /* 0x000fe20007ffe0ff */
[----:B------:R-:W1:Y:S04]  /*0050*/  S2R R28, SR_TID.X ;  /* 0x00000000001c7919 */ /* 0x000e680000002100 */
[----:B------:R-:W2:Y:S01]  /*0060*/  S2R R30, SR_CTAID.Y ;  /* 0x00000000001e7919 */ /* 0x000ea20000002600 */
[----:B0-----:R-:W-:Y:S01]  /*0070*/  IMAD.SHL.U32 R16, R16, 0x40, RZ ;  /* 0x0000004010107824 */ /* 0x001fe200078e00ff */
[----:B-1----:R-:W-:-:S04]  /*0080*/  SHF.R.U32.HI R2, RZ, 0x6, R28 ;  /* 0x00000006ff027819 */ /* 0x002fc8000001161c */
[----:B------:R-:W-:Y:S01]  /*0090*/  LOP3.LUT R3, R16, 0x3f, R28, 0xf8, !PT ;  /* 0x0000003f10037812 */ /* 0x000fe200078ef81c */
[----:B--2---:R-:W-:Y:S01]  /*00a0*/  IMAD R0, R30, c[0x0][0x190], RZ ;  /* 0x000064001e007a24 */ /* 0x004fe200078e02ff */
[----:B------:R-:W-:-:S03]  /*00b0*/  SGXT.U32 R4, R2, 0x1 ;  /* 0x000000010204781a */ /* 0x000fc60000000000 */
[----:B------:R-:W-:Y:S02]  /*00c0*/  IMAD R3, R3, c[0x0][0x194], RZ ;  /* 0x0000650003037a24 */ /* 0x000fe400078e02ff */
[----:B------:R-:W-:Y:S02]  /*00d0*/  IMAD.SHL.U32 R2, R0, 0x2, RZ ;  /* 0x0000000200027824 */ /* 0x000fe400078e00ff */
[----:B------:R-:W-:Y:S02]  /*00e0*/  IMAD.SHL.U32 R5, R3, 0x2, RZ ;  /* 0x0000000203057824 */ /* 0x000fe400078e00ff */
[----:B------:R-:W-:Y:S02]  /*00f0*/  IMAD R6, R4, c[0x0][0x198], RZ ;  /* 0x0000660004067a24 */ /* 0x000fe400078e02ff */
[----:B------:R-:W-:Y:S01]  /*0100*/  IMAD.HI R0, R0, 0x2, RZ ;  /* 0x0000000200007827 */ /* 0x000fe200078e02ff */
[----:B------:R-:W-:-:S03]  /*0110*/  IADD3 R29, P0, P1, R5, c[0x0][0x160], R2 ;  /* 0x00005800051d7a10 */ /* 0x000fc6000791e002 */
[----:B------:R-:W-:-:S04]  /*0120*/  IMAD.HI R3, R3, 0x2, RZ ;  /* 0x0000000203037827 */ /* 0x000fc800078e02ff */
[----:B------:R-:W-:Y:S01]  /*0130*/  IMAD R5, R33, 0x2, R6 ;  /* 0x0000000221057824 */ /* 0x000fe200078e0206 */
[----:B------:R-:W-:Y:S02]  /*0140*/  IADD3.X R31, R3, c[0x0][0x164], R0, P0, P1 ;  /* 0x00005900031f7a10 */ /* 0x000fe400007e2400 */
[CC--:B------:R-:W-:Y:S01]  /*0150*/  LEA R2, P0, R6.reuse, R29.reuse, 0x1 ;  /* 0x0000001d06027211 */ /* 0x0c0fe200078008ff */
[----:B------:R-:W-:Y:S01]  /*0160*/  IMAD R0, R33, 0x2, R5 ;  /* 0x0000000221007824 */ /* 0x000fe200078e0205 */
[----:B------:R-:W-:Y:S02]  /*0170*/  LEA R4, P1, R5, R29, 0x1 ;  /* 0x0000001d05047211 */ /* 0x000fe400078208ff */
[----:B------:R-:W-:Y:S01]  /*0180*/  LEA.HI.X.SX32 R3, R6, R31, 0x1, P0 ;  /* 0x0000001f06037211 */ /* 0x000fe200000f0eff */
[----:B------:R-:W-:Y:S01]  /*0190*/  IMAD R9, R33, 0x2, R0 ;  /* 0x0000000221097824 */ /* 0x000fe200078e0200 */
[C---:B------:R-:W-:Y:S02]  /*01a0*/  LEA R6, P0, R0.reuse, R29, 0x1 ;  /* 0x0000001d00067211 */ /* 0x040fe400078008ff */
[-C--:B------:R-:W-:Y:S01]  /*01b0*/  LEA.HI.X.SX32 R5, R5, R31.reuse, 0x1, P1 ;  /* 0x0000001f05057211 */ /* 0x080fe200008f0eff */
[----:B------:R0:W2:Y:S01]  /*01c0*/  LDG.E.U16 R19, [R2.64] ;  /* 0x0000000602137981 */ /* 0x0000a2000c1e1500 */
[----:B------:R-:W-:Y:S01]  /*01d0*/  LEA.HI.X.SX32 R7, R0, R31, 0x1, P0 ;  /* 0x0000001f00077211 */ /* 0x000fe200000f0eff */
[----:B------:R-:W-:Y:S01]  /*01e0*/  IMAD R0, R33, 0x2, R9 ;  /* 0x0000000221007824 */ /* 0x000fe200078e0209 */
[-C--:B------:R-:W-:Y:S01]  /*01f0*/  LEA R8, P0, R9, R29.reuse, 0x1 ;  /* 0x0000001d09087211 */ /* 0x080fe200078008ff */
[----:B------:R1:W3:Y:S02]  /*0200*/  LDG.E.U16 R20, [R4.64] ;  /* 0x0000000604147981 */ /* 0x0002e4000c1e1500 */
[----:B------:R-:W-:Y:S01]  /*0210*/  IMAD R12, R33, 0x2, R0 ;  /* 0x00000002210c7824 */ /* 0x000fe200078e0200 */
[----:B------:R-:W-:Y:S01]  /*0220*/  LEA R10, P1, R0, R29, 0x1 ;  /* 0x0000001d000a7211 */ /* 0x000fe200078208ff */
[----:B------:R4:W5:Y:S01]  /*0230*/  LDG.E.U16 R22, [R6.64] ;  /* 0x0000000606167981 */ /* 0x000962000c1e1500 */
[----:B------:R-:W-:-:S02]  /*0240*/  LEA.HI.X.SX32 R9, R9, R31, 0x1, P0 ;  /* 0x0000001f09097211 */ /* 0x000fc400000f0eff */
[----:B------:R-:W-:Y:S01]  /*0250*/  LEA.HI.X.SX32 R11, R0, R31, 0x1, P1 ;  /* 0x0000001f000b7211 */ /* 0x000fe200008f0eff */
[C---:B------:R-:W-:Y:S01]  /*0260*/  IMAD R0, R33.reuse, 0x2, R12 ;  /* 0x0000000221007824 */ /* 0x040fe200078e020c */
[C---:B0-----:R-:W-:Y:S01]  /*0270*/  LEA R2, P0, R12.reuse, R29, 0x1 ;  /* 0x0000001d0c027211 */ /* 0x041fe200078008ff */
[----:B------:R0:W3:Y:S02]  /*0280*/  LDG.E.U16 R23, [R8.64] ;  /* 0x0000000608177981 */ /* 0x0000e4000c1e1500 */
[C---:B------:R-:W-:Y:S01]  /*0290*/  IMAD R13, R33.reuse, 0x2, R0 ;  /* 0x00000002210d7824 */ /* 0x040fe200078e0200 */
[----:B------:R-:W-:Y:S01]  /*02a0*/  LEA.HI.X.SX32 R3, R12, R31, 0x1, P0 ;  /* 0x0000001f0c037211 */ /* 0x000fe200000f0eff */
[----:B------:R0:W3:Y:S01]  /*02b0*/  LDG.E.U16 R21, [R10.64] ;  /* 0x000000060a157981 */ /* 0x0000e2000c1e1500 */
[C---:B-1----:R-:W-:Y:S01]  /*02c0*/  LEA R4, P0, R0.reuse, R29, 0x1 ;  /* 0x0000001d00047211 */ /* 0x042fe200078008ff */
[C---:B------:R-:W-:Y:S02]  /*02d0*/  IMAD R12, R33.reuse, 0x2, R13 ;  /* 0x00000002210c7824 */ /* 0x040fe400078e020d */
[----:B------:R1:W5:Y:S01]  /*02e0*/  LDG.E.U16 R24, [R2.64] ;  /* 0x0000000602187981 */ /* 0x000362000c1e1500 */
[----:B------:R-:W-:Y:S01]  /*02f0*/  LEA.HI.X.SX32 R5, R0, R31, 0x1, P0 ;  /* 0x0000001f00057211 */ /* 0x000fe200000f0eff */
[----:B------:R-:W-:Y:S01]  /*0300*/  IMAD R0, R33, 0x2, R12 ;  /* 0x0000000221007824 */ /* 0x000fe200078e020c */
[----:B----4-:R-:W-:-:S03]  /*0310*/  LEA R6, P0, R13, R29, 0x1 ;  /* 0x0000001d0d067211 */ /* 0x010fc600078008ff */
[----:B------:R-:W-:Y:S01]  /*0320*/  IMAD R17, R33, 0x2, R0 ;  /* 0x0000000221117824 */ /* 0x000fe200078e0200 */
[----:B------:R-:W-:Y:S01]  /*0330*/  LEA.HI.X.SX32 R7, R13, R31, 0x1, P0 ;  /* 0x0000001f0d077211 */ /* 0x000fe200000f0eff */
[----:B------:R4:W5:Y:S02]  /*0340*/  LDG.E.U16 R25, [R4.64] ;  /* 0x0000000604197981 */ /* 0x000964000c1e1500 */
[C---:B------:R-:W-:Y:S01]  /*0350*/  IMAD R18, R33.reuse, 0x2, R17 ;  /* 0x0000000221127824 */ /* 0x040fe200078e0211 */
[C---:B0-----:R-:W-:Y:S01]  /*0360*/  LEA R10, P0, R0.reuse, R29, 0x1 ;  /* 0x0000001d000a7211 */ /* 0x041fe200078008ff */
[----:B------:R0:W5:Y:S02]  /*0370*/  LDG.E.U16 R26, [R6.64] ;  /* 0x00000006061a7981 */ /* 0x000164000c1e1500 */
[C---:B------:R-:W-:Y:S01]  /*0380*/  IMAD R13, R33.reuse, 0x2, R18 ;  /* 0x00000002210d7824 */ /* 0x040fe200078e0212 */
[----:B------:R-:W-:Y:S02]  /*0390*/  LEA.HI.X.SX32 R11, R0, R31, 0x1, P0 ;  /* 0x0000001f000b7211 */ /* 0x000fe400000f0eff */
[----:B------:R-:W-:Y:S01]  /*03a0*/  LEA R8, P1, R12, R29, 0x1 ;  /* 0x0000001d0c087211 */ /* 0x000fe200078208ff */
[----:B------:R-:W-:-:S03]  /*03b0*/  IMAD R0, R33, 0x2, R13 ;  /* 0x0000000221007824 */ /* 0x000fc600078e020d */
[----:B------:R-:W-:Y:S01]  /*03c0*/  LEA.HI.X.SX32 R9, R12, R31, 0x1, P1 ;  /* 0x0000001f0c097211 */ /* 0x000fe200008f0eff */
[----:B----4-:R-:W-:Y:S01]  /*03d0*/  IMAD R5, R33, 0x2, R0 ;  /* 0x0000000221057824 */ /* 0x010fe200078e0200 */
[CC--:B------:R-:W-:Y:S01]  /*03e0*/  LEA R12, P0, R13.reuse, R29.reuse, 0x1 ;  /* 0x0000001d0d0c7211 */ /* 0x0c0fe200078008ff */
[----:B------:R4:W5:Y:S01]  /*03f0*/  LDG.E.U16 R11, [R10.64] ;  /* 0x000000060a0b7981 */ /* 0x000962000c1e1500 */
[C---:B------:R-:W-:Y:S02]  /*0400*/  LEA R14, P1, R0.reuse, R29, 0x1 ;  /* 0x0000001d000e7211 */ /* 0x040fe400078208ff */
[-C--:B------:R-:W-:Y:S01]  /*0410*/  LEA.HI.X.SX32 R13, R13, R31.reuse, 0x1, P0 ;  /* 0x0000001f0d0d7211 */ /* 0x080fe200000f0eff */
[----:B------:R4:W5:Y:S01]  /*0420*/  LDG.E.U16 R27, [R8.64] ;  /* 0x00000006081b7981 */ /* 0x000962000c1e1500 */
[----:B------:R-:W-:Y:S01]  /*0430*/  LEA.HI.X.SX32 R15, R0, R31, 0x1, P1 ;  /* 0x0000001f000f7211 */ /* 0x000fe200008f0eff */
[----:B------:R-:W-:Y:S01]  /*0440*/  IMAD R0, R33, 0x2, R5 ;  /* 0x0000000221007824 */ /* 0x000fe200078e0205 */
[----:B-1----:R-:W-:-:S02]  /*0450*/  LEA R2, P0, R17, R29, 0x1 ;  /* 0x0000001d11027211 */ /* 0x002fc400078008ff */
[----:B0-----:R-:W-:Y:S01]  /*0460*/  LEA R6, P1, R5, R29, 0x1 ;  /* 0x0000001d05067211 */ /* 0x001fe200078208ff */
[----:B------:R-:W5:Y:S01]  /*0470*/  LDG.E.U16 R13, [R12.64] ;  /* 0x000000060c0d7981 */ /* 0x000f62000c1e1500 */
[-C--:B------:R-:W-:Y:S02]  /*0480*/  LEA.HI.X.SX32 R3, R17, R31.reuse, 0x1, P0 ;  /* 0x0000001f11037211 */ /* 0x080fe400000f0eff */
[----:B------:R-:W-:Y:S01]  /*0490*/  LEA.HI.X.SX32 R7, R5, R31, 0x1, P1 ;  /* 0x0000001f05077211 */ /* 0x000fe200008f0eff */
[----:B------:R0:W5:Y:S01]  /*04a0*/  LDG.E.U16 R14, [R14.64] ;  /* 0x000000060e0e7981 */ /* 0x000162000c1e1500 */
[-C--:B------:R-:W-:Y:S02]  /*04b0*/  LEA R4, P0, R18, R29.reuse, 0x1 ;  /* 0x0000001d12047211 */ /* 0x080fe400078008ff */
[----:B----4-:R-:W-:Y:S01]  /*04c0*/  LEA R8, P1, R0, R29, 0x1 ;  /* 0x0000001d00087211 */ /* 0x010fe200078208ff */
[----:B------:R1:W4:Y:S01]  /*04d0*/  LDG.E.U16 R2, [R2.64] ;  /* 0x0000000602027981 */ /* 0x000322000c1e1500 */
[----:B------:R-:W-:-:S02]  /*04e0*/  LEA.HI.X.SX32 R5, R18, R31, 0x1, P0 ;  /* 0x0000001f12057211 */ /* 0x000fc400000f0eff */
[----:B------:R-:W-:Y:S01]  /*04f0*/  LEA.HI.X.SX32 R9, R0, R31, 0x1, P1 ;  /* 0x0000001f00097211 */ /* 0x000fe200008f0eff */
[----:B------:R0:W4:Y:S04]  /*0500*/  LDG.E.U16 R6, [R6.64] ;  /* 0x0000000606067981 */ /* 0x000128000c1e1500 */
[----:B------:R0:W4:Y:S04]  /*0510*/  LDG.E.U16 R4, [R4.64] ;  /* 0x0000000604047981 */ /* 0x000128000c1e1500 */
[----:B------:R-:W4:Y:S01]  /*0520*/  LDG.E.U16 R8, [R8.64] ;  /* 0x0000000608087981 */ /* 0x000f22000c1e1500 */
[----:B------:R-:W-:-:S02]  /*0530*/  LOP3.LUT R0, R28, 0x3f, RZ, 0xc0, !PT ;  /* 0x0000003f1c007812 */ /* 0x000fc400078ec0ff */
[----:B------:R-:W-:-:S03]  /*0540*/  SHF.R.S32.HI R10, RZ, 0x6, R28 ;  /* 0x00000006ff0a7819 */ /* 0x000fc6000001141c */
[----:B0-----:R-:W-:Y:S01]  /*0550*/  IMAD.SHL.U32 R15, R0, 0x2, RZ ;  /* 0x00000002000f7824 */ /* 0x001fe200078e00ff */
[----:B------:R-:W-:-:S04]  /*0560*/  SGXT R10, R10, 0x1 ;  /* 0x000000010a0a781a */ /* 0x000fc80000000200 */
[----:B------:R-:W-:-:S04]  /*0570*/  LOP3.LUT R0, R15, 0x90, R10, 0x78, !PT ;  /* 0x000000900f007812 */ /* 0x000fc800078e780a */
[C---:B------:R-:W-:Y:S02]  /*0580*/  LOP3.LUT R32, R0.reuse, 0x20, RZ, 0x3c, !PT ;  /* 0x0000002000207812 */ /* 0x040fe400078e3cff */
[C---:B-1----:R-:W-:Y:S02]  /*0590*/  LOP3.LUT R3, R0.reuse, 0x40, RZ, 0x3c, !PT ;  /* 0x0000004000037812 */ /* 0x042fe400078e3cff */
[----:B------:R-:W-:Y:S02]  /*05a0*/  LOP3.LUT R5, R0, 0x60, RZ, 0x3c, !PT ;  /* 0x0000006000057812 */ /* 0x000fe400078e3cff */
[----:B------:R-:W-:-:S04]  /*05b0*/  IADD3 R7, R16, 0x40, RZ ;  /* 0x0000004010077810 */ /* 0x000fc80007ffe0ff */
[----:B------:R-:W-:Y:S01]  /*05c0*/  ISETP.GE.AND P0, PT, R7, 0x1, PT ;  /* 0x000000010700780c */ /* 0x000fe20003f06270 */
[----:B------:R-:W-:Y:S01]  /*05d0*/  IMAD.MOV.U32 R34, RZ, RZ, -0x800000 ;  /* 0xff800000ff227424 */ /* 0x000fe200078e00ff */
[----:B------:R-:W-:Y:S01]  /*05e0*/  CS2R R88, SRZ ;  /* 0x0000000000587805 */ /* 0x000fe2000001ff00 */
[----:B------:R-:W-:Y:S01]  /*05f0*/  IMAD.MOV.U32 R10, RZ, RZ, 0x3f800000 ;  /* 0x3f800000ff0a7424 */ /* 0x000fe200078e00ff */
[----:B------:R-:W-:Y:S01]  /*0600*/  CS2R R90, SRZ ;  /* 0x00000000005a7805 */ /* 0x000fe2000001ff00 */
[----:B------:R-:W-:Y:S01]  /*0610*/  IMAD.MOV.U32 R35, RZ, RZ, -0x800000 ;  /* 0xff800000ff237424 */ /* 0x000fe200078e00ff */
[----:B------:R-:W-:Y:S01]  /*0620*/  CS2R R92, SRZ ;  /* 0x00000000005c7805 */ /* 0x000fe2000001ff00 */
[----:B------:R-:W-:Y:S01]  /*0630*/  CS2R R94, SRZ ;  /* 0x00000000005e7805 */ /* 0x000fe2000001ff00 */
[----:B------:R-:W-:Y:S01]  /*0640*/  CS2R R76, SRZ ;  /* 0x00000000004c7805 */ /* 0x000fe2000001ff00 */
[----:B------:R-:W-:Y:S01]  /*0650*/  CS2R R78, SRZ ;  /* 0x00000000004e7805 */ /* 0x000fe2000001ff00 */
[----:B------:R-:W-:Y:S01]  /*0660*/  CS2R R96, SRZ ;  /* 0x0000000000607805 */ /* 0x000fe2000001ff00 */
[----:B------:R-:W-:Y:S01]  /*0670*/  CS2R R98, SRZ ;  /* 0x0000000000627805 */ /* 0x000fe2000001ff00 */
[----:B--2---:R-:W-:Y:S04]  /*0680*/  STS.U16 [R0+0x2000], R19 ;  /* 0x0020001300007388 */ /* 0x004fe80000000400 */
[----:B---3--:R0:W-:Y:S04]  /*0690*/  STS.U16 [R0+0x2400], R21 ;  /* 0x0024001500007388 */ /* 0x0081e80000000400 */
[----:B-----5:R-:W-:Y:S04]  /*06a0*/  STS.U16 [R0+0x2800], R27 ;  /* 0x0028001b00007388 */ /* 0x020fe80000000400 */
[----:B------:R-:W-:Y:S04]  /*06b0*/  STS.U16 [R0+0x2c00], R13 ;  /* 0x002c000d00007388 */ /* 0x000fe80000000400 */
[----:B------:R-:W-:Y:S04]  /*06c0*/  STS.U16 [R32+0x2100], R20 ;  /* 0x0021001420007388 */ /* 0x000fe80000000400 */
[----:B------:R-:W-:Y:S04]  /*06d0*/  STS.U16 [R32+0x2500], R24 ;  /* 0x0025001820007388 */ /* 0x000fe80000000400 */
[----:B------:R-:W-:Y:S04]  /*06e0*/  STS.U16 [R32+0x2900], R11 ;  /* 0x0029000b20007388 */ /* 0x000fe80000000400 */
[----:B------:R-:W-:Y:S04]  /*06f0*/  STS.U16 [R32+0x2d00], R14 ;  /* 0x002d000e20007388 */ /* 0x000fe80000000400 */
[----:B------:R-:W-:Y:S04]  /*0700*/  STS.U16 [R3+0x2200], R22 ;  /* 0x0022001603007388 */ /* 0x000fe80000000400 */
[----:B------:R-:W-:Y:S04]  /*0710*/  STS.U16 [R3+0x2600], R25 ;  /* 0x0026001903007388 */ /* 0x000fe80000000400 */
[----:B----4-:R-:W-:Y:S04]  /*0720*/  STS.U16 [R3+0x2a00], R2 ;  /* 0x002a000203007388 */ /* 0x010fe80000000400 */
[----:B------:R1:W-:Y:S04]  /*0730*/  STS.U16 [R3+0x2e00], R6 ;  /* 0x002e000603007388 */ /* 0x0003e80000000400 */
[----:B------:R-:W-:Y:S04]  /*0740*/  STS.U16 [R5+0x2300], R23 ;  /* 0x0023001705007388 */ /* 0x000fe80000000400 */
[----:B------:R-:W-:Y:S04]  /*0750*/  STS.U16 [R5+0x2b00], R4 ;  /* 0x002b000405007388 */ /* 0x000fe80000000400 */
[----:B------:R-:W-:Y:S01]  /*0760*/  STS.U16 [R5+0x2f00], R8 ;  /* 0x002f000805007388 */ /* 0x000fe20000000400 */
[----:B0-----:R-:W-:Y:S01]  /*0770*/  IMAD.MOV.U32 R21, RZ, RZ, 0x3f800000 ;  /* 0x3f800000ff157424 */ /* 0x001fe200078e00ff */
[C---:B-1----:R-:W-:Y:S01]  /*0780*/  LOP3.LUT R3, R28.reuse, 0x60, RZ, 0xc0, !PT ;  /* 0x000000601c037812 */ /* 0x042fe200078ec0ff */
[C---:B------:R-:W-:Y:S01]  /*0790*/  IMAD.SHL.U32 R25, R28.reuse, 0x8, RZ ;  /* 0x000000081c197824 */ /* 0x040fe200078e00ff */
[----:B------:R0:W-:Y:S02]  /*07a0*/  STS.U16 [R5+0x2700], R26 ;  /* 0x0027001a05007388 */ /* 0x0001e40000000400 */
[----:B0-----:R-:W-:Y:S01]  /*07b0*/  IMAD.SHL.U32 R26, R28, 0x2, RZ ;  /* 0x000000021c1a7824 */ /* 0x001fe200078e00ff */
[----:B------:R-:W-:Y:S05]  /*07c0*/  @!P0 BRA `(.L_x_0) ;  /* 0x0000503000008947 */ /* 0x000fea0003800000 */
[--C-:B------:R-:W-:Y:S01]  /*07d0*/  SHF.R.U32.HI R2, RZ, 0x5, R28.reuse ;  /* 0x00000005ff027819 */ /* 0x100fe2000001161c */
[----:B------:R-:W-:Y:S01]  /*07e0*/  IMAD.MOV.U32 R23, RZ, RZ, c[0x0][0x1a4] ;  /* 0x00006900ff177624 */ /* 0x000fe200078e00ff */
[C---:B------:R-:W-:Y:S01]  /*07f0*/  LOP3.LUT R22, R28.reuse, 0x7, RZ, 0xc0, !PT ;  /* 0x000000071c167812 */ /* 0x040fe200078ec0ff */
[----:B------:R-:W-:Y:S01]  /*0800*/  IMAD.SHL.U32 R19, R28, 0x40, RZ ;  /* 0x000000401c137824 */ /* 0x000fe200078e00ff */
[----:B------:R-:W-:Y:S01]  /*0810*/  SGXT.U32 R2, R2, 0x2 ;  /* 0x000000020202781a */ /* 0x000fe20000000000 */
[----:B------:R-:W-:Y:S01]  /*0820*/  IMAD.MOV.U32 R101, RZ, RZ, c[0x0][0x1b8] ;  /* 0x00006e00ff657624 */ /* 0x000fe200078e00ff */
[----:B------:R-:W-:Y:S01]  /*0830*/  SHF.R.U32.HI R11, RZ, 0x1, R3 ;  /* 0x00000001ff0b7819 */ /* 0x000fe20000011603 */
[----:B------:R-:W-:Y:S01]  /*0840*/  IMAD R4, R22, 0x90, RZ ;  /* 0x0000009016047824 */ /* 0x000fe200078e02ff */
[----:B------:R-:W-:Y:S01]  /*0850*/  LOP3.LUT R3, R26, 0x10, RZ, 0xc0, !PT ;  /* 0x000000101a037812 */ /* 0x000fe200078ec0ff */
[----:B------:R-:W-:Y:S01]  /*0860*/  IMAD R6, R2, c[0x0][0x1a4], RZ ;  /* 0x0000690002067a24 */ /* 0x000fe200078e02ff */
[--C-:B------:R-:W-:Y:S01]  /*0870*/  SHF.R.U32.HI R2, RZ, 0x2, R28.reuse ;  /* 0x00000002ff027819 */ /* 0x100fe2000001161c */
[----:B------:R-:W-:Y:S01]  /*0880*/  IMAD R51, R101, 0x22, RZ ;  /* 0x0000002265337824 */ /* 0x000fe200078e02ff */
[----:B------:R-:W-:Y:S01]  /*0890*/  LOP3.LUT R5, R3, 0x60, R28, 0xf8, !PT ;  /* 0x0000006003057812 */ /* 0x000fe200078ef81c */
[----:B------:R-:W-:Y:S01]  /*08a0*/  IMAD R8, R23, 0x4, R6 ;  /* 0x0000000417087824 */ /* 0x000fe200078e0206 */
[----:B------:R-:W-:Y:S01]  /*08b0*/  SGXT.U32 R2, R2, 0x3 ;  /* 0x000000030202781a */ /* 0x000fe20000000000 */
[----:B------:R-:W-:Y:S01]  /*08c0*/  IMAD R57, R101, 0x24, RZ ;  /* 0x0000002465397824 */ /* 0x000fe200078e02ff */
[----:B------:R-:W-:Y:S01]  /*08d0*/  LOP3.LUT R3, R28, 0x1f, RZ, 0xc0, !PT ;  /* 0x0000001f1c037812 */ /* 0x000fe200078ec0ff */
[C---:B------:R-:W-:Y:S01]  /*08e0*/  IMAD R9, R23.reuse, 0x4, R8 ;  /* 0x0000000417097824 */ /* 0x040fe200078e0208 */
[----:B------:R-:W-:Y:S01]  /*08f0*/  LOP3.LUT R11, R16, R11, R2, 0xfe, !PT ;  /* 0x0000000b100b7212 */ /* 0x000fe200078efe02 */
[----:B------:R-:W-:Y:S01]  /*0900*/  IMAD R2, R30, c[0x0][0x1a0], RZ ;  /* 0x000068001e027a24 */ /* 0x000fe200078e02ff */
[----:B------:R-:W-:Y:S01]  /*0910*/  LOP3.LUT R24, R4, R5, RZ, 0x3c, !PT ;  /* 0x0000000504187212 */ /* 0x000fe200078e3cff */
[----:B------:R-:W-:Y:S01]  /*0920*/  IMAD R10, R23, 0x4, R9 ;  /* 0x00000004170a7824 */ /* 0x000fe200078e0209 */
[----:B------:R-:W-:Y:S01]  /*0930*/  LOP3.LUT R17, R28, 0x7f, RZ, 0xc0, !PT ;  /* 0x0000007f1c117812 */ /* 0x000fe200078ec0ff */
[----:B------:R-:W-:Y:S01]  /*0940*/  IMAD R5, R3, c[0x0][0x1a8], RZ ;  /* 0x00006a0003057a24 */ /* 0x000fe200078e02ff */
[----:B------:R-:W-:Y:S01]  /*0950*/  LOP3.LUT R21, R19, 0x400, RZ, 0xc0, !PT ;  /* 0x0000040013157812 */ /* 0x000fe200078ec0ff */
[C---:B------:R-:W-:Y:S01]  /*0960*/  IMAD R13, R23.reuse, 0x4, R10 ;  /* 0x00000004170d7824 */ /* 0x040fe200078e020a */
[----:B------:R-:W-:Y:S01]  /*0970*/  CS2R R88, SRZ ;  /* 0x0000000000587805 */ /* 0x000fe2000001ff00 */
[----:B------:R-:W-:Y:S01]  /*0980*/  IMAD.SHL.U32 R4, R2, 0x2, RZ ;  /* 0x0000000202047824 */ /* 0x000fe200078e00ff */
[----:B------:R-:W-:Y:S01]  /*0990*/  CS2R R90, SRZ ;  /* 0x00000000005a7805 */ /* 0x000fe2000001ff00 */
[----:B------:R-:W-:Y:S01]  /*09a0*/  IMAD R14, R23, 0x4, R13 ;  /* 0x00000004170e7824 */ /* 0x000fe200078e020d */
[----:B------:R-:W-:Y:S01]  /*09b0*/  CS2R R92, SRZ ;  /* 0x00000000005c7805 */ /* 0x000fe2000001ff00 */
[----:B------:R-:W-:Y:S01]  /*09c0*/  IMAD.SHL.U32 R7, R5, 0x2, RZ ;  /* 0x0000000205077824 */ /* 0x000fe200078e00ff */
[----:B------:R-:W-:Y:S01]  /*09d0*/  CS2R R94, SRZ ;  /* 0x00000000005e7805 */ /* 0x000fe2000001ff00 */
[----:B------:R-:W-:Y:S01]  /*09e0*/  IMAD R15, R23, 0x4, R14 ;  /* 0x00000004170f7824 */ /* 0x000fe200078e020e */
[----:B------:R-:W-:Y:S01]  /*09f0*/  CS2R R76, SRZ ;  /* 0x00000000004c7805 */ /* 0x000fe2000001ff00 */
[----:B------:R-:W-:Y:S01]  /*0a00*/  IMAD R3, R30, c[0x0][0x1b0], RZ ;  /* 0x00006c001e037a24 */ /* 0x000fe200078e02ff */
[----:B------:R-:W-:Y:S01]  /*0a10*/  IADD3 R201, P0, P1, R7, c[0x0][0x168], R4 ;  /* 0x00005a0007c97a10 */ /* 0x000fe2000791e004 */
[----:B------:R-:W-:Y:S01]  /*0a20*/  IMAD R16, R23, 0x4, R15 ;  /* 0x0000000417107824 */ /* 0x000fe200078e020f */
[----:B------:R-:W-:Y:S01]  /*0a30*/  CS2R R78, SRZ ;  /* 0x00000000004e7805 */ /* 0x000fe2000001ff00 */
[----:B------:R-:W-:Y:S01]  /*0a40*/  IMAD R12, R17, c[0x0][0x1b4], RZ ;  /* 0x00006d00110c7a24 */ /* 0x000fe200078e02ff */
[----:B------:R-:W-:Y:S01]  /*0a50*/  CS2R R96, SRZ ;  /* 0x0000000000607805 */ /* 0x000fe2000001ff00 */
[----:B------:R-:W-:Y:S01]  /*0a60*/  IMAD R18, R23, 0x4, R16 ;  /* 0x0000000417127824 */ /* 0x000fe200078e0210 */
[----:B------:R-:W-:Y:S01]  /*0a70*/  CS2R R98, SRZ ;  /* 0x0000000000627805 */ /* 0x000fe2000001ff00 */
[----:B------:R-:W-:Y:S01]  /*0a80*/  IMAD.HI R2, R2, 0x2, RZ ;  /* 0x0000000202027827 */ /* 0x000fe200078e02ff */
[----:B------:R-:W-:Y:S01]  /*0a90*/  LOP3.LUT R252, R11, 0x8, RZ, 0xfc, !PT ;  /* 0x000000080bfc7812 */ /* 0x000fe200078efcff */
[----:B------:R-:W-:-:S02]  /*0aa0*/  UMOV UR4, URZ ;  /* 0x0000003f00047c82 */ /* 0x000fc40008000000 */
[----:B------:R-:W-:Y:S02]  /*0ab0*/  IMAD R4, R23, 0x4, R18 ;  /* 0x0000000417047824 */ /* 0x000fe400078e0212 */
[----:B------:R-:W-:-:S04]  /*0ac0*/  IMAD.HI R5, R5, 0x2, RZ ;  /* 0x0000000205057827 */ /* 0x000fc800078e02ff */
[----:B------:R-:W-:Y:S02]  /*0ad0*/  IMAD R7, R23, 0x4, R4 ;  /* 0x0000000417077824 */ /* 0x000fe400078e0204 */
[C---:B------:R-:W-:Y:S02]  /*0ae0*/  IMAD.SHL.U32 R34, R3.reuse, 0x2, RZ ;  /* 0x0000000203227824 */ /* 0x040fe400078e00ff */
[----:B------:R-:W-:Y:S02]  /*0af0*/  IMAD.SHL.U32 R35, R12, 0x2, RZ ;  /* 0x000000020c237824 */ /* 0x000fe400078e00ff */
[----:B------:R-:W-:-:S03]  /*0b00*/  IMAD.HI R19, R3, 0x2, RZ ;  /* 0x0000000203137827 */ /* 0x000fc600078e02ff */
[----:B------:R-:W-:Y:S01]  /*0b10*/  IADD3 R34, P2, P3, R35, c[0x0][0x170], R34 ;  /* 0x00005c0023227a10 */ /* 0x000fe20007b5e022 */
[----:B------:R-:W-:-:S03]  /*0b20*/  IMAD.HI R20, R12, 0x2, RZ ;  /* 0x000000020c147827 */ /* 0x000fc600078e02ff */
[-C--:B------:R-:W-:Y:S01]  /*0b30*/  IADD3 R36, P5, R51, R34.reuse, RZ ;  /* 0x0000002233247210 */ /* 0x080fe20007fbe0ff */
[----:B------:R-:W-:Y:S01]  /*0b40*/  IMAD R3, R23, 0x4, R7 ;  /* 0x0000000417037824 */ /* 0x000fe200078e0207 */
[----:B------:R-:W-:Y:S01]  /*0b50*/  IADD3.X R35, R20, c[0x0][0x174], R19, P2, P3 ;  /* 0x00005d0014237a10 */ /* 0x000fe200017e6413 */
[----:B------:R-:W-:Y:S01]  /*0b60*/  IMAD.IADD R12, R21, 0x1, R24 ;  /* 0x00000001150c7824 */ /* 0x000fe200078e0218 */
[----:B------:R-:W-:Y:S01]  /*0b70*/  IADD3.X R21, R5, c[0x0][0x16c], R2, P0, P1 ;  /* 0x00005b0005157a10 */ /* 0x000fe200007e2402 */
[----:B------:R-:W-:Y:S01]  /*0b80*/  IMAD R2, R23, 0x4, R3 ;  /* 0x0000000417027824 */ /* 0x000fe200078e0203 */
[-C--:B------:R-:W-:Y:S01]  /*0b90*/  LEA R28, P0, R6, R201.reuse, 0x1 ;  /* 0x000000c9061c7211 */ /* 0x080fe200078008ff */
[----:B------:R-:W-:Y:S01]  /*0ba0*/  IMAD R37, R101, 0x11, RZ ;  /* 0x0000001165257824 */ /* 0x000fe200078e02ff */
[----:B------:R-:W-:Y:S01]  /*0bb0*/  LEA R32, P1, R8, R201, 0x1 ;  /* 0x000000c908207211 */ /* 0x000fe200078208ff */
[----:B------:R-:W-:Y:S01]  /*0bc0*/  IMAD R5, R23, 0x4, R2 ;  /* 0x0000000417057824 */ /* 0x000fe200078e0202 */
[----:B------:R-:W-:Y:S01]  /*0bd0*/  LEA.HI.X.SX32 R29, R6, R21, 0x1, P0 ;  /* 0x00000015061d7211 */ /* 0x000fe200000f0eff */
[----:B------:R-:W-:Y:S01]  /*0be0*/  IMAD R105, R101, 0x2e, RZ ;  /* 0x0000002e65697824 */ /* 0x000fe200078e02ff */
[----:B------:R-:W-:Y:S01]  /*0bf0*/  LEA R30, P0, R9, R201, 0x1 ;  /* 0x000000c9091e7211 */ /* 0x000fe200078008ff */
[----:B------:R-:W-:Y:S01]  /*0c00*/  IMAD R6, R23, 0x4, R5 ;  /* 0x0000000417067824 */ /* 0x000fe200078e0205 */
[-C--:B------:R-:W-:Y:S01]  /*0c10*/  LEA.HI.X.SX32 R33, R8, R21.reuse, 0x1, P1 ;  /* 0x0000001508217211 */ /* 0x080fe200008f0eff */
[----:B------:R0:W-:Y:S01]  /*0c20*/  STL.64 [R1+0x40], R28 ;  /* 0x0000401c01007387 */ /* 0x0001e20000100a00 */
[----:B------:R-:W-:Y:S01]  /*0c30*/  LEA.HI.X.SX32 R31, R9, R21, 0x1, P0 ;  /* 0x00000015091f7211 */ /* 0x000fe200000f0eff */
[----:B------:R-:W-:Y:S01]  /*0c40*/  IMAD R8, R23, 0x4, R6 ;  /* 0x0000000417087824 */ /* 0x000fe200078e0206 */
[----:B------:R-:W-:Y:S01]  /*0c50*/  LEA.HI.X.SX32 R37, R37, R35, 0x1, P5 ;  /* 0x0000002325257211 */ /* 0x000fe200028f0eff */
[----:B------:R1:W-:Y:S01]  /*0c60*/  STL.64 [R1+0x38], R32 ;  /* 0x0000382001007387 */ /* 0x0003e20000100a00 */
[----:B------:R-:W-:Y:S01]  /*0c70*/  IMAD R39, R101, 0x12, RZ ;  /* 0x0000001265277824 */ /* 0x000fe200078e02ff */
[----:B------:R-:W-:Y:S01]  /*0c80*/  IADD3 R48, P5, R105, R34, RZ ;  /* 0x0000002269307210 */ /* 0x000fe20007fbe0ff */
[----:B------:R-:W-:Y:S01]  /*0c90*/  IMAD R9, R23, 0x4, R8 ;  /* 0x0000000417097824 */ /* 0x000fe200078e0208 */
[----:B------:R2:W-:Y:S01]  /*0ca0*/  STL.64 [R1+0x30], R30 ;  /* 0x0000301e01007387 */ /* 0x0005e20000100a00 */
[----:B------:R-:W-:-:S02]  /*0cb0*/  IMAD R43, R101, 0x14, RZ ;  /* 0x00000014652b7824 */ /* 0x000fc400078e02ff */
[C---:B------:R-:W-:Y:S01]  /*0cc0*/  IMAD R49, R101.reuse, 0x17, RZ ;  /* 0x0000001765317824 */ /* 0x040fe200078e02ff */
[C---:B0-----:R-:W-:Y:S01]  /*0cd0*/  LEA R28, P2, R10.reuse, R201, 0x1 ;  /* 0x000000c90a1c7211 */ /* 0x041fe200078408ff */
[C---:B------:R-:W-:Y:S02]  /*0ce0*/  IMAD R53, R101.reuse, 0x18, RZ ;  /* 0x0000001865357824 */ /* 0x040fe400078e02ff */
[----:B------:R-:W-:Y:S01]  /*0cf0*/  IMAD R69, R101, 0x28, RZ ;  /* 0x0000002865457824 */ /* 0x000fe200078e02ff */
[----:B------:R-:W-:Y:S01]  /*0d00*/  LEA.HI.X.SX32 R29, R10, R21, 0x1, P2 ;  /* 0x000000150a1d7211 */ /* 0x000fe200010f0eff */
[----:B------:R-:W-:Y:S01]  /*0d10*/  IMAD R10, R23, 0x4, R9 ;  /* 0x00000004170a7824 */ /* 0x000fe200078e0209 */
[-C--:B-1----:R-:W-:Y:S01]  /*0d20*/  LEA R32, P0, R13, R201.reuse, 0x1 ;  /* 0x000000c90d207211 */ /* 0x082fe200078008ff */
[----:B------:R-:W-:Y:S01]  /*0d30*/  IMAD R75, R101, 0x2a, RZ ;  /* 0x0000002a654b7824 */ /* 0x000fe200078e02ff */
[C---:B--2---:R-:W-:Y:S01]  /*0d40*/  LEA R30, P1, R14.reuse, R201, 0x1 ;  /* 0x000000c90e1e7211 */ /* 0x044fe200078208ff */
[----:B------:R0:W-:Y:S01]  /*0d50*/  STL.64 [R1+0x28], R28 ;  /* 0x0000281c01007387 */ /* 0x0001e20000100a00 */
[-C--:B------:R-:W-:Y:S01]  /*0d60*/  LEA.HI.X.SX32 R33, R13, R21.reuse, 0x1, P0 ;  /* 0x000000150d217211 */ /* 0x080fe200000f0eff */
[----:B------:R-:W-:Y:S01]  /*0d70*/  IMAD R13, R23, 0x4, R10 ;  /* 0x00000004170d7824 */ /* 0x000fe200078e020a */
[----:B------:R-:W-:Y:S01]  /*0d80*/  LEA.HI.X.SX32 R31, R14, R21, 0x1, P1 ;  /* 0x000000150e1f7211 */ /* 0x000fe200008f0eff */
[----:B------:R-:W-:Y:S01]  /*0d90*/  IMAD R63, R101, 0x26, RZ ;  /* 0x00000026653f7824 */ /* 0x000fe200078e02ff */
[----:B------:R-:W-:Y:S01]  /*0da0*/  LEA.HI.X.SX32 R49, R49, R35, 0x1, P5 ;  /* 0x0000002331317211 */ /* 0x000fe200028f0eff */
[----:B------:R1:W-:Y:S01]  /*0db0*/  STL.64 [R1+0x20], R32 ;  /* 0x0000202001007387 */ /* 0x0003e20000100a00 */
[----:B------:R-:W-:Y:S01]  /*0dc0*/  IMAD R47, R101, 0x16, RZ ;  /* 0x00000016652f7824 */ /* 0x000fe200078e02ff */
[-C--:B------:R-:W-:Y:S01]  /*0dd0*/  IADD3 R62, P5, R53, R34.reuse, RZ ;  /* 0x00000022353e7210 */ /* 0x080fe20007fbe0ff */
[C---:B------:R-:W-:Y:S01]  /*0de0*/  IMAD R103, R101.reuse, 0x2c, RZ ;  /* 0x0000002c65677824 */ /* 0x040fe200078e02ff */
[----:B------:R2:W-:Y:S01]  /*0df0*/  STL.64 [R1+0x18], R30 ;  /* 0x0000181e01007387 */ /* 0x0005e20000100a00 */
[----:B------:R-:W-:Y:S01]  /*0e00*/  IMAD R61, R101, 0x1a, RZ ;  /* 0x0000001a653d7824 */ /* 0x000fe200078e02ff */
[----:B0-----:R-:W-:Y:S01]  /*0e10*/  LEA R28, P2, R15, R201, 0x1 ;  /* 0x000000c90f1c7211 */ /* 0x001fe200078408ff */
[----:B------:R-:W-:Y:S01]  /*0e20*/  IMAD R45, R101, 0x15, RZ ;  /* 0x00000015652d7824 */ /* 0x000fe200078e02ff */
[-C--:B------:R-:W-:Y:S01]  /*0e30*/  IADD3 R44, P4, R75, R34.reuse, RZ ;  /* 0x000000224b2c7210 */ /* 0x080fe20007f9e0ff */
[----:B------:R-:W-:Y:S01]  /*0e40*/  IMAD R111, R101, 0x34, RZ ;  /* 0x00000034656f7824 */ /* 0x000fe200078e02ff */
[----:B------:R-:W-:Y:S01]  /*0e50*/  LEA.HI.X.SX32 R29, R15, R21, 0x1, P2 ;  /* 0x000000150f1d7211 */ /* 0x000fe200010f0eff */
[C---:B------:R-:W-:Y:S01]  /*0e60*/  IMAD R27, R101.reuse, 0x9, RZ ;  /* 0x00000009651b7824 */ /* 0x040fe200078e02ff */
[C---:B------:R-:W-:Y:S01]  /*0e70*/  LEA R250, P2, R4.reuse, R201, 0x1 ;  /* 0x000000c904fa7211 */ /* 0x040fe200078408ff */
[----:B-1----:R-:W-:Y:S01]  /*0e80*/  IMAD R33, R101, 0xc, RZ ;  /* 0x0000000c65217824 */ /* 0x002fe200078e02ff */
[-C--:B------:R-:W-:Y:S01]  /*0e90*/  IADD3 R46, P6, R103, R34.reuse, RZ ;  /* 0x00000022672e7210 */ /* 0x080fe20007fde0ff */
[----:B------:R0:W-:Y:S01]  /*0ea0*/  STL.64 [R1+0x10], R28 ;  /* 0x0000101c01007387 */ /* 0x0001e20000100a00 */
[----:B------:R-:W-:Y:S01]  /*0eb0*/  LEA.HI.X.SX32 R251, R4, R21, 0x1, P2 ;  /* 0x0000001504fb7211 */ /* 0x000fe200010f0eff */
[----:B------:R-:W-:Y:S01]  /*0ec0*/  IMAD R4, R23, 0x4, R13 ;  /* 0x0000000417047824 */ /* 0x000fe200078e020d */
[-C--:B--2---:R-:W-:Y:S01]  /*0ed0*/  LEA R30, P0, R16, R201.reuse, 0x1 ;  /* 0x000000c9101e7211 */ /* 0x084fe200078008ff */
[----:B------:R-:W-:Y:S01]  /*0ee0*/  IMAD R113, R101, 0x36, RZ ;  /* 0x0000003665717824 */ /* 0x000fe200078e02ff */
[----:B------:R-:W-:Y:S01]  /*0ef0*/  LEA R244, P2, R2, R201, 0x1 ;  /* 0x000000c902f47211 */ /* 0x000fe200078408ff */
[----:B------:R-:W-:Y:S01]  /*0f00*/  IMAD R14, R23, 0x4, R4 ;  /* 0x00000004170e7824 */ /* 0x000fe200078e0204 */
[----:B------:R-:W-:Y:S01]  /*0f10*/  LEA.HI.X.SX32 R31, R16, R21, 0x1, P0 ;  /* 0x00000015101f7211 */ /* 0x000fe200000f0eff */
[----:B------:R-:W-:Y:S01]  /*0f20*/  IMAD R59, R101, 0xd, RZ ;  /* 0x0000000d653b7824 */ /* 0x000fe200078e02ff */
[----:B------:R-:W-:Y:S01]  /*0f30*/  LEA R248, P0, R7, R201, 0x1 ;  /* 0x000000c907f87211 */ /* 0x000fe200078008ff */
[----:B------:R-:W-:Y:S01]  /*0f40*/  IMAD R67, R101, 0x1b, RZ ;  /* 0x0000001b65437824 */ /* 0x000fe200078e02ff */
[----:B------:R-:W-:Y:S01]  /*0f50*/  LEA.HI.X.SX32 R245, R2, R21, 0x1, P2 ;  /* 0x0000001502f57211 */ /* 0x000fe200010f0eff */
[----:B------:R-:W-:Y:S01]  /*0f60*/  IMAD R2, R23, 0x4, R14 ;  /* 0x0000000417027824 */ /* 0x000fe200078e020e */
[C---:B0-----:R-:W-:Y:S01]  /*0f70*/  LEA R28, P1, R18.reuse, R201, 0x1 ;  /* 0x000000c9121c7211 */ /* 0x041fe200078208ff */
[----:B------:R0:W-:Y:S01]  /*0f80*/  STL.64 [R1+0x8], R30 ;  /* 0x0000081e01007387 */ /* 0x0001e20000100a00 */
[-C--:B------:R-:W-:Y:S01]  /*0f90*/  LEA.HI.X.SX32 R249, R7, R21.reuse, 0x1, P0 ;  /* 0x0000001507f97211 */ /* 0x080fe200000f0eff */
[C---:B------:R-:W-:Y:S01]  /*0fa0*/  IMAD R41, R101.reuse, 0x13, RZ ;  /* 0x0000001365297824 */ /* 0x040fe200078e02ff */
[----:B------:R-:W-:Y:S01]  /*0fb0*/  LEA.HI.X.SX32 R29, R18, R21, 0x1, P1 ;  /* 0x00000015121d7211 */ /* 0x000fe200008f0eff */
[----:B------:R-:W-:Y:S01]  /*0fc0*/  IMAD R81, R101, 0x1c, RZ ;  /* 0x0000001c65517824 */ /* 0x000fe200078e02ff */
[-C--:B------:R-:W-:Y:S01]  /*0fd0*/  LEA R246, P1, R3, R201.reuse, 0x1 ;  /* 0x000000c903f67211 */ /* 0x080fe200078208ff */
[----:B------:R-:W-:Y:S01]  /*0fe0*/  IMAD R85, R101, 0x1e, RZ ;  /* 0x0000001e65557824 */ /* 0x000fe200078e02ff */
[----:B------:R-:W-:Y:S01]  /*0ff0*/  LEA R242, P0, R5, R201, 0x1 ;  /* 0x000000c905f27211 */ /* 0x000fe200078008ff */
[----:B------:R1:W-:Y:S01]  /*1000*/  STL.64 [R1], R28 ;  /* 0x0000001c01007387 */ /* 0x0003e20000100a00 */
[----:B------:R-:W-:Y:S01]  /*1010*/  LEA.HI.X.SX32 R247, R3, R21, 0x1, P1 ;  /* 0x0000001503f77211 */ /* 0x000fe200008f0eff */
[----:B------:R-:W-:Y:S01]  /*1020*/  IMAD R3, R23, 0x4, R2 ;  /* 0x0000000417037824 */ /* 0x000fe200078e0202 */
[----:B------:R-:W-:Y:S01]  /*1030*/  LEA R240, P1, R6, R201, 0x1 ;  /* 0x000000c906f07211 */ /* 0x000fe200078208ff */
[----:B0-----:R-:W-:Y:S01]  /*1040*/  IMAD R31, R101, 0xb, RZ ;  /* 0x0000000b651f7824 */ /* 0x001fe200078e02ff */
[----:B------:R-:W-:Y:S01]  /*1050*/  LEA.HI.X.SX32 R243, R5, R21, 0x1, P0 ;  /* 0x0000001505f37211 */ /* 0x000fe200000f0eff */
[----:B------:R-:W-:Y:S01]  /*1060*/  IMAD R5, R23, 0x4, R3 ;  /* 0x0000000417057824 */ /* 0x000fe200078e0203 */
[----:B------:R-:W-:Y:S01]  /*1070*/  LEA R238, P2, R8, R201, 0x1 ;  /* 0x000000c908ee7211 */ /* 0x000fe200078408ff */
[----:B------:R-:W-:Y:S01]  /*1080*/  IMAD R107, R101, 0x30, RZ ;  /* 0x00000030656b7824 */ /* 0x000fe200078e02ff */
[-C--:B------:R-:W-:Y:S01]  /*1090*/  LEA.HI.X.SX32 R241, R6, R21.reuse, 0x1, P1 ;  /* 0x0000001506f17211 */ /* 0x080fe200008f0eff */
[----:B------:R-:W-:Y:S01]  /*10a0*/  IMAD R6, R23, 0x4, R5 ;  /* 0x0000000417067824 */ /* 0x000fe200078e0205 */
[----:B------:R-:W-:Y:S01]  /*10b0*/  LEA.HI.X.SX32 R239, R8, R21, 0x1, P2 ;  /* 0x0000001508ef7211 */ /* 0x000fe200010f0eff */
[----:B-1----:R-:W-:Y:S01]  /*10c0*/  IMAD R29, R101, 0xa, RZ ;  /* 0x0000000a651d7824 */ /* 0x002fe200078e02ff */
[-C--:B------:R-:W-:Y:S01]  /*10d0*/  LEA R232, P2, R13, R201.reuse, 0x1 ;  /* 0x000000c90de87211 */ /* 0x080fe200078408ff */
[----:B------:R-:W-:Y:S01]  /*10e0*/  IMAD R7, R23, 0x4, R6 ;  /* 0x0000000417077824 */ /* 0x000fe200078e0206 */
[----:B------:R-:W-:Y:S01]  /*10f0*/  LEA R236, P0, R9, R201, 0x1 ;  /* 0x000000c909ec7211 */ /* 0x000fe200078008ff */
[----:B------:R-:W-:Y:S01]  /*1100*/  IMAD R109, R101, 0x32, RZ ;  /* 0x00000032656d7824 */ /* 0x000fe200078e02ff */
[----:B------:R-:W-:Y:S01]  /*1110*/  LEA.HI.X.SX32 R233, R13, R21, 0x1, P2 ;  /* 0x000000150de97211 */ /* 0x000fe200010f0eff */
[----:B------:R-:W-:Y:S01]  /*1120*/  IMAD R8, R23, 0x4, R7 ;  /* 0x0000000417087824 */ /* 0x000fe200078e0207 */
[-C--:B------:R-:W-:Y:S01]  /*1130*/  LEA R226, P2, R2, R201.reuse, 0x1 ;  /* 0x000000c902e27211 */ /* 0x080fe200078408ff */
[C---:B------:R-:W-:Y:S01]  /*1140*/  IMAD R13, R101.reuse, 0x6, RZ ;  /* 0x00000006650d7824 */ /* 0x040fe200078e02ff */
[----:B------:R-:W-:Y:S01]  /*1150*/  LEA R234, P1, R10, R201, 0x1 ;  /* 0x000000c90aea7211 */ /* 0x000fe200078208ff */
[----:B------:R-:W-:Y:S01]  /*1160*/  IMAD R65, R101, 0xe, RZ ;  /* 0x0000000e65417824 */ /* 0x000fe200078e02ff */
[----:B------:R-:W-:Y:S01]  /*1170*/  LEA.HI.X.SX32 R237, R9, R21, 0x1, P0 ;  /* 0x0000001509ed7211 */ /* 0x000fe200000f0eff */
[C---:B------:R-:W-:Y:S01]  /*1180*/  IMAD R9, R101.reuse, 0x5, RZ ;  /* 0x0000000565097824 */ /* 0x040fe200078e02ff */
[----:B------:R-:W-:Y:S01]  /*1190*/  LEA R230, P0, R4, R201, 0x1 ;  /* 0x000000c904e67211 */ /* 0x000fe200078008ff */
[----:B------:R-:W-:Y:S01]  /*11a0*/  IMAD R115, R101, 0x38, RZ ;  /* 0x0000003865737824 */ /* 0x000fe200078e02ff */
[-C--:B------:R-:W-:Y:S01]  /*11b0*/  LEA.HI.X.SX32 R227, R2, R21.reuse, 0x1, P2 ;  /* 0x0000001502e37211 */ /* 0x080fe200010f0eff */
[----:B------:R-:W-:Y:S01]  /*11c0*/  IMAD R2, R23, 0x4, R8 ;  /* 0x0000000417027824 */ /* 0x000fe200078e0208 */
[----:B------:R-:W-:Y:S01]  /*11d0*/  LEA.HI.X.SX32 R235, R10, R21, 0x1, P1 ;  /* 0x000000150aeb7211 */ /* 0x000fe200008f0eff */
[C---:B------:R-:W-:Y:S01]  /*11e0*/  IMAD R117, R101.reuse, 0x3a, RZ ;  /* 0x0000003a65757824 */ /* 0x040fe200078e02ff */
[----:B------:R-:W-:Y:S01]  /*11f0*/  LEA R228, P1, R14, R201, 0x1 ;  /* 0x000000c90ee47211 */ /* 0x000fe200078208ff */
[----:B------:R-:W-:Y:S01]  /*1200*/  IMAD R71, R101, 0xf, RZ ;  /* 0x0000000f65477824 */ /* 0x000fe200078e02ff */
[----:B------:R-:W-:Y:S01]  /*1210*/  LEA.HI.X.SX32 R231, R4, R21, 0x1, P0 ;  /* 0x0000001504e77211 */ /* 0x000fe200000f0eff */
[----:B------:R-:W-:Y:S01]  /*1220*/  IMAD R4, R23, 0x4, R2 ;  /* 0x0000000417047824 */ /* 0x000fe200078e0202 */
[----:B------:R-:W-:Y:S01]  /*1230*/  LEA R224, P0, R3, R201, 0x1 ;  /* 0x000000c903e07211 */ /* 0x000fe200078008ff */
[C---:B------:R-:W-:Y:S01]  /*1240*/  IMAD R55, R101.reuse, 0x19, RZ ;  /* 0x0000001965377824 */ /* 0x040fe200078e02ff */
[----:B------:R-:W-:Y:S01]  /*1250*/  LEA.HI.X.SX32 R229, R14, R21, 0x1, P1 ;  /* 0x000000150ee57211 */ /* 0x000fe200008f0eff */
[----:B------:R-:W-:Y:S01]  /*1260*/  IMAD R83, R101, 0x1d, RZ ;  /* 0x0000001d65537824 */ /* 0x000fe200078e02ff */
[-C--:B------:R-:W-:Y:S01]  /*1270*/  LEA R220, P2, R6, R201.reuse, 0x1 ;  /* 0x000000c906dc7211 */ /* 0x080fe200078408ff */
[----:B------:R-:W-:Y:S01]  /*1280*/  IMAD R19, R22, 0x110, RZ ;  /* 0x0000011016137824 */ /* 0x000fe200078e02ff */
[----:B------:R-:W-:Y:S01]  /*1290*/  LEA R222, P1, R5, R201, 0x1 ;  /* 0x000000c905de7211 */ /* 0x000fe200078208ff */
[----:B------:R-:W-:Y:S01]  /*12a0*/  IMAD R119, R101, 0x3c, RZ ;  /* 0x0000003c65777824 */ /* 0x000fe200078e02ff */
[-C--:B------:R-:W-:Y:S01]  /*12b0*/  LEA.HI.X.SX32 R225, R3, R21.reuse, 0x1, P0 ;  /* 0x0000001503e17211 */ /* 0x080fe200000f0eff */
[----:B------:R-:W-:Y:S01]  /*12c0*/  IMAD R3, R23, 0x4, R4 ;  /* 0x0000000417037824 */ /* 0x000fe200078e0204 */
[-C--:B------:R-:W-:Y:S01]  /*12d0*/  LEA.HI.X.SX32 R221, R6, R21.reuse, 0x1, P2 ;  /* 0x0000001506dd7211 */ /* 0x080fe200010f0eff */
[----:B------:R-:W-:Y:S01]  /*12e0*/  IMAD R121, R101, 0x3e, RZ ;  /* 0x0000003e65797824 */ /* 0x000fe200078e02ff */
[----:B------:R-:W-:Y:S01]  /*12f0*/  LEA.HI.X.SX32 R223, R5, R21, 0x1, P1 ;  /* 0x0000001505df7211 */ /* 0x000fe200008f0eff */
[----:B------:R-:W-:Y:S01]  /*1300*/  IMAD R5, R23, 0x4, R3 ;  /* 0x0000000417057824 */ /* 0x000fe200078e0203 */
[CC--:B------:R-:W-:Y:S01]  /*1310*/  LEA R208, P2, R2.reuse, R201.reuse, 0x1 ;  /* 0x000000c902d07211 */ /* 0x0c0fe200078408ff */
[----:B------:R-:W-:Y:S01]  /*1320*/  IMAD.SHL.U32 R17, R17, 0x2, RZ ;  /* 0x0000000211117824 */ /* 0x000fe200078e00ff */
[----:B------:R-:W-:Y:S01]  /*1330*/  LEA R218, P0, R7, R201, 0x1 ;  /* 0x000000c907da7211 */ /* 0x000fe200078008ff */
[----:B------:R-:W-:Y:S01]  /*1340*/  IMAD.SHL.U32 R73, R101, 0x10, RZ ;  /* 0x0000001065497824 */ /* 0x000fe200078e00ff */
[----:B------:R-:W-:Y:S01]  /*1350*/  LEA.HI.X.SX32 R209, R2, R21, 0x1, P2 ;  /* 0x0000001502d17211 */ /* 0x000fe200010f0eff */
[----:B------:R-:W-:Y:S01]  /*1360*/  IMAD R2, R23, 0x4, R5 ;  /* 0x0000000417027824 */ /* 0x000fe200078e0205 */
[----:B------:R-:W-:Y:S01]  /*1370*/  LEA R212, P1, R8, R201, 0x1 ;  /* 0x000000c908d47211 */ /* 0x000fe200078208ff */
[----:B------:R-:W-:Y:S01]  /*1380*/  IMAD R23, R101, 0x7, RZ ;  /* 0x0000000765177824 */ /* 0x000fe200078e02ff */
[----:B------:R-:W-:Y:S01]  /*1390*/  LEA.HI.X.SX32 R219, R7, R21, 0x1, P0 ;  /* 0x0000001507db7211 */ /* 0x000fe200000f0eff */
[C---:B------:R-:W-:Y:S01]  /*13a0*/  IMAD.SHL.U32 R7, R101.reuse, 0x4, RZ ;  /* 0x0000000465077824 */ /* 0x040fe200078e00ff */
[----:B------:R-:W-:Y:S01]  /*13b0*/  LEA R200, P3, R2, R201, 0x1 ;  /* 0x000000c902c87211 */ /* 0x000fe200078608ff */
[----:B------:R-:W-:Y:S01]  /*13c0*/  IMAD R87, R101, 0x1f, RZ ;  /* 0x0000001f65577824 */ /* 0x000fe200078e02ff */
[----:B------:R-:W-:Y:S01]  /*13d0*/  LEA.HI.X.SX32 R213, R8, R21, 0x1, P1 ;  /* 0x0000001508d57211 */ /* 0x000fe200008f0eff */
[----:B------:R-:W-:Y:S01]  /*13e0*/  IMAD.MOV.U32 R10, RZ, RZ, 0x3f800000 ;  /* 0x3f800000ff0a7424 */ /* 0x000fe200078e00ff */
[-C--:B------:R-:W-:Y:S01]  /*13f0*/  LEA R206, P0, R4, R201.reuse, 0x1 ;  /* 0x000000c904ce7211 */ /* 0x080fe200078008ff */
[----:B------:R-:W-:Y:S01]  /*1400*/  IMAD.MOV.U32 R14, RZ, RZ, -0x800000 ;  /* 0xff800000ff0e7424 */ /* 0x000fe200078e00ff */
[-C--:B------:R-:W-:Y:S01]  /*1410*/  LEA R204, P1, R3, R201.reuse, 0x1 ;  /* 0x000000c903cc7211 */ /* 0x080fe200078208ff */
[----:B------:R-:W-:Y:S01]  /*1420*/  IMAD.MOV.U32 R15, RZ, RZ, RZ ;  /* 0x000000ffff0f7224 */ /* 0x000fe200078e00ff */
[----:B------:R-:W-:Y:S01]  /*1430*/  LEA R202, P2, R5, R201, 0x1 ;  /* 0x000000c905ca7211 */ /* 0x000fe200078408ff */
[----:B------:R-:W-:Y:S01]  /*1440*/  IMAD.MOV.U32 R20, RZ, RZ, -0x800000 ;  /* 0xff800000ff147424 */ /* 0x000fe200078e00ff */
[----:B------:R-:W-:Y:S01]  /*1450*/  LEA.HI.X.SX32 R201, R2, R21, 0x1, P3 ;  /* 0x0000001502c97211 */ /* 0x000fe200018f0eff */
[----:B------:R-:W-:Y:S01]  /*1460*/  IMAD.MOV.U32 R2, RZ, RZ, RZ ;  /* 0x000000ffff027224 */ /* 0x000fe200078e00ff */
[----:B------:R-:W-:-:S02]  /*1470*/  IADD3 R38, P3, R57, R34, RZ ;  /* 0x0000002239267210 */ /* 0x000fc40007f7e0ff */
[----:B------:R-:W-:Y:S02]  /*1480*/  LEA.HI.X.SX32 R205, R3, R21, 0x1, P1 ;  /* 0x0000001503cd7211 */ /* 0x000fe400008f0eff */
[CC--:B------:R-:W-:Y:S02]  /*1490*/  IADD3 R122, P1, R39.reuse, R34.reuse, RZ ;  /* 0x00000022277a7210 */ /* 0x0c0fe40007f3e0ff */
[----:B------:R-:W-:Y:S02]  /*14a0*/  LEA.HI.X.SX32 R39, R39, R35, 0x1, P3 ;  /* 0x0000002327277211 */ /* 0x000fe400018f0eff */
[-C--:B------:R-:W-:Y:S02]  /*14b0*/  IADD3 R50, P3, R43, R34.reuse, RZ ;  /* 0x000000222b327210 */ /* 0x080fe40007f7e0ff */
[----:B------:R-:W-:Y:S01]  /*14c0*/  LEA.HI.X.SX32 R203, R5, R21, 0x1, P2 ;  /* 0x0000001505cb7211 */ /* 0x000fe200010f0eff */
[----:B------:R-:W-:Y:S01]  /*14d0*/  IMAD R5, R101, 0x3, RZ ;  /* 0x0000000365057824 */ /* 0x000fe200078e02ff */
[----:B------:R-:W-:-:S02]  /*14e0*/  IADD3 R42, P2, R69, R34, RZ ;  /* 0x00000022452a7210 */ /* 0x000fc40007f5e0ff */
[----:B------:R-:W-:Y:S01]  /*14f0*/  LEA.HI.X.SX32 R207, R4, R21, 0x1, P0 ;  /* 0x0000001504cf7211 */ /* 0x000fe200000f0eff */
[----:B------:R-:W-:Y:S01]  /*1500*/  IMAD.MOV.U32 R21, RZ, RZ, 0x3f800000 ;  /* 0x3f800000ff157424 */ /* 0x000fe200078e00ff */
[-C--:B------:R-:W-:Y:S02]  /*1510*/  LEA.HI.X.SX32 R51, R29, R35.reuse, 0x1, P3 ;  /* 0x000000231d337211 */ /* 0x080fe400018f0eff */
[-C--:B------:R-:W-:Y:S02]  /*1520*/  IADD3 R40, P0, R63, R34.reuse, RZ ;  /* 0x000000223f287210 */ /* 0x080fe40007f1e0ff */
[----:B------:R-:W-:Y:S02]  /*1530*/  IADD3 R56, P3, R47, R34, RZ ;  /* 0x000000222f387210 */ /* 0x000fe40007f7e0ff */
[-C--:B------:R-:W-:Y:S02]  /*1540*/  LEA.HI.X.SX32 R63, R33, R35.reuse, 0x1, P5 ;  /* 0x00000023213f7211 */ /* 0x080fe400028f0eff */
[----:B------:R-:W-:-:S02]  /*1550*/  LEA.HI.X.SX32 R43, R43, R35, 0x1, P2 ;  /* 0x000000232b2b7211 */ /* 0x000fc400010f0eff */
[-C--:B------:R-:W-:Y:S02]  /*1560*/  IADD3 R68, P5, R61, R34.reuse, RZ ;  /* 0x000000223d447210 */ /* 0x080fe40007fbe0ff */
[-C--:B------:R-:W-:Y:S02]  /*1570*/  IADD3 R58, P2, R111, R34.reuse, RZ ;  /* 0x000000226f3a7210 */ /* 0x080fe40007f5e0ff */
[-C--:B------:R-:W-:Y:S02]  /*1580*/  LEA.HI.X.SX32 R45, R45, R35.reuse, 0x1, P4 ;  /* 0x000000232d2d7211 */ /* 0x080fe400020f0eff */
[----:B------:R-:W-:Y:S01]  /*1590*/  LOP3.LUT R3, R25, 0x30, RZ, 0xc0, !PT ;  /* 0x0000003019037812 */ /* 0x000fe200078ec0ff */
[----:B------:R-:W-:Y:S01]  /*15a0*/  IMAD.SHL.U32 R25, R101, 0x8, RZ ;  /* 0x0000000865197824 */ /* 0x000fe200078e00ff */
[-C--:B------:R-:W-:Y:S02]  /*15b0*/  LEA.HI.X.SX32 R123, R27, R35.reuse, 0x1, P1 ;  /* 0x000000231b7b7211 */ /* 0x080fe400008f0eff */
[----:B------:R-:W-:Y:S01]  /*15c0*/  IADD3 R60, P4, R113, R34, RZ ;  /* 0x00000022713c7210 */ /* 0x000fe20007f9e0ff */
[----:B------:R-:W-:Y:S01]  /*15d0*/  IMAD R18, R22, 0x40, R3 ;  /* 0x0000004016127824 */ /* 0x000fe200078e0203 */
[-C--:B------:R-:W-:Y:S01]  /*15e0*/  LEA.HI.X.SX32 R57, R31, R35.reuse, 0x1, P3 ;  /* 0x000000231f397211 */ /* 0x080fe200018f0eff */
[----:B------:R-:W-:Y:S01]  /*15f0*/  IMAD.SHL.U32 R3, R101, 0x2, RZ ;  /* 0x0000000265037824 */ /* 0x000fe200078e00ff */
[----:B------:R-:W-:-:S02]  /*1600*/  LEA.HI.X.SX32 R47, R47, R35, 0x1, P6 ;  /* 0x000000232f2f7211 */ /* 0x000fc400030f0eff */
[-C--:B------:R-:W-:Y:S02]  /*1610*/  IADD3 R190, P1, R29, R34.reuse, RZ ;  /* 0x000000221dbe7210 */ /* 0x080fe40007f3e0ff */
[-C--:B------:R-:W-:Y:S02]  /*1620*/  IADD3 R194, P3, R13, R34.reuse, RZ ;  /* 0x000000220dc27210 */ /* 0x080fe40007f7e0ff */
[----:B------:R-:W-:Y:S02]  /*1630*/  IADD3 R188, P6, R33, R34, RZ ;  /* 0x0000002221bc7210 */ /* 0x000fe40007fde0ff */
[-C--:B------:R-:W-:Y:S02]  /*1640*/  LEA.HI.X.SX32 R69, R59, R35.reuse, 0x1, P5 ;  /* 0x000000233b457211 */ /* 0x080fe400028f0eff */
[-C--:B------:R-:W-:Y:S02]  /*1650*/  LEA.HI.X.SX32 R59, R61, R35.reuse, 0x1, P2 ;  /* 0x000000233d3b7211 */ /* 0x080fe400010f0eff */
[----:B------:R-:W-:-:S02]  /*1660*/  LEA.HI.X.SX32 R61, R67, R35, 0x1, P4 ;  /* 0x00000023433d7211 */ /* 0x000fc400020f0eff */
[-C--:B------:R-:W-:Y:S02]  /*1670*/  LEA.HI.X.SX32 R41, R41, R35.reuse, 0x1, P0 ;  /* 0x0000002329297211 */ /* 0x080fe400000f0eff */
[-C--:B------:R-:W-:Y:S02]  /*1680*/  LEA.HI.X.SX32 R191, R9, R35.reuse, 0x1, P1 ;  /* 0x0000002309bf7211 */ /* 0x080fe400008f0eff */
[-C--:B------:R-:W-:Y:S02]  /*1690*/  LEA.HI.X.SX32 R195, R5, R35.reuse, 0x1, P3 ;  /* 0x0000002305c37211 */ /* 0x080fe400018f0eff */
[----:B------:R-:W-:Y:S02]  /*16a0*/  LEA.HI.X.SX32 R189, R13, R35, 0x1, P6 ;  /* 0x000000230dbd7211 */ /* 0x000fe400030f0eff */
[-C--:B------:R-:W-:Y:S02]  /*16b0*/  IADD3 R74, P2, R81, R34.reuse, RZ ;  /* 0x00000022514a7210 */ /* 0x080fe40007f5e0ff */
[----:B------:R-:W-:-:S02]  /*16c0*/  IADD3 R116, P4, R85, R34, RZ ;  /* 0x0000002255747210 */ /* 0x000fc40007f9e0ff */
[-C--:B------:R-:W-:Y:S02]  /*16d0*/  IADD3 R52, P0, R107, R34.reuse, RZ ;  /* 0x000000226b347210 */ /* 0x080fe40007f1e0ff */
[-C--:B------:R-:W-:Y:S02]  /*16e0*/  IADD3 R54, P1, R109, R34.reuse, RZ ;  /* 0x000000226d367210 */ /* 0x080fe40007f3e0ff */
[-C--:B------:R-:W-:Y:S02]  /*16f0*/  IADD3 R64, P3, R115, R34.reuse, RZ ;  /* 0x0000002273407210 */ /* 0x080fe40007f7e0ff */
[-C--:B------:R-:W-:Y:S02]  /*1700*/  IADD3 R66, P6, R117, R34.reuse, RZ ;  /* 0x0000002275427210 */ /* 0x080fe40007fde0ff */
[C---:B------:R-:W-:Y:S02]  /*1710*/  IADD3 R186, P5, R65.reuse, R34, RZ ;  /* 0x0000002241ba7210 */ /* 0x040fe40007fbe0ff */
[----:B------:R-:W-:-:S02]  /*1720*/  LEA.HI.X.SX32 R75, R65, R35, 0x1, P2 ;  /* 0x00000023414b7211 */ /* 0x000fc400010f0eff */
[-C--:B------:R-:W-:Y:S02]  /*1730*/  LEA.HI.X.SX32 R117, R71, R35.reuse, 0x1, P4 ;  /* 0x0000002347757211 */ /* 0x080fe400020f0eff */
[-C--:B------:R-:W-:Y:S02]  /*1740*/  LEA.HI.X.SX32 R53, R53, R35.reuse, 0x1, P0 ;  /* 0x0000002335357211 */ /* 0x080fe400000f0eff */
[-C--:B------:R-:W-:Y:S02]  /*1750*/  LEA.HI.X.SX32 R55, R55, R35.reuse, 0x1, P1 ;  /* 0x0000002337377211 */ /* 0x080fe400008f0eff */
[-C--:B------:R-:W-:Y:S02]  /*1760*/  LEA.HI.X.SX32 R187, R23, R35.reuse, 0x1, P5 ;  /* 0x0000002317bb7211 */ /* 0x080fe400028f0eff */
[-C--:B------:R-:W-:Y:S02]  /*1770*/  LEA.HI.X.SX32 R65, R81, R35.reuse, 0x1, P3 ;  /* 0x0000002351417211 */ /* 0x080fe400018f0eff */
[----:B------:R-:W-:-:S02]  /*1780*/  LEA.HI.X.SX32 R67, R83, R35, 0x1, P6 ;  /* 0x0000002353437211 */ /* 0x000fc400030f0eff */
[-C--:B------:R-:W-:Y:S02]  /*1790*/  LEA R32, P4, R101, R34.reuse, 0x5 ;  /* 0x0000002265207211 */ /* 0x080fe400078828ff */
[----:B------:R-:W-:Y:S02]  /*17a0*/  LOP3.LUT R19, R19, 0x30, R26, 0x78, !PT ;  /* 0x0000003013137812 */ /* 0x000fe400078e781a */
[-C--:B------:R-:W-:Y:S02]  /*17b0*/  IADD3 R70, P0, R119, R34.reuse, RZ ;  /* 0x0000002277467210 */ /* 0x080fe40007f1e0ff */
[-C--:B------:R-:W-:Y:S02]  /*17c0*/  IADD3 R72, P1, R121, R34.reuse, RZ ;  /* 0x0000002279487210 */ /* 0x080fe40007f3e0ff */
[-C--:B------:R-:W-:Y:S02]  /*17d0*/  IADD3 R198, P5, R3, R34.reuse, RZ ;  /* 0x0000002203c67210 */ /* 0x080fe40007fbe0ff */
[----:B------:R-:W-:-:S02]  /*17e0*/  LEA R196, P2, R101, R34, 0x2 ;  /* 0x0000002265c47211 */ /* 0x000fc400078410ff */
[CC--:B------:R-:W-:Y:S02]  /*17f0*/  LEA R192, P3, R101.reuse, R34.reuse, 0x3 ;  /* 0x0000002265c07211 */ /* 0x0c0fe400078618ff */
[----:B------:R-:W-:Y:S02]  /*1800*/  LEA R184, P6, R101, R34, 0x4 ;  /* 0x0000002265b87211 */ /* 0x000fe400078c20ff */
[C---:B------:R-:W-:Y:S02]  /*1810*/  LOP3.LUT R6, R17.reuse, 0x10, RZ, 0x3c, !PT ;  /* 0x0000001011067812 */ /* 0x040fe400078e3cff */
[C---:B------:R-:W-:Y:S02]  /*1820*/  LOP3.LUT R4, R17.reuse, 0x30, RZ, 0x3c, !PT ;  /* 0x0000003011047812 */ /* 0x040fe400078e3cff */
[C---:B------:R-:W-:Y:S02]  /*1830*/  LOP3.LUT R8, R17.reuse, 0x20, RZ, 0x3c, !PT ;  /* 0x0000002011087812 */ /* 0x040fe400078e3cff */
[----:B------:R-:W-:-:S02]  /*1840*/  LOP3.LUT R6, R17, 0x40, RZ, 0x3c, !PT ;  /* 0x0000004011067812 */ /* 0x000fc400078e3cff */
[----:B------:R-:W-:Y:S02]  /*1850*/  LOP3.LUT R4, R17, 0x60, RZ, 0x3c, !PT ;  /* 0x0000006011047812 */ /* 0x000fe400078e3cff */
[----:B------:R-:W-:Y:S02]  /*1860*/  LEA.HI.X.SX32 R33, R73, R35, 0x1, P4 ;  /* 0x0000002349217211 */ /* 0x000fe400020f0eff */
[----:B------:R-:W-:Y:S02]  /*1870*/  LOP3.LUT R18, R18, 0x30, R26, 0x78, !PT ;  /* 0x0000003012127812 */ /* 0x000fe400078e781a */
[C---:B------:R-:W-:Y:S02]  /*1880*/  LOP3.LUT R8, R17.reuse, 0x50, RZ, 0x3c, !PT ;  /* 0x0000005011087812 */ /* 0x040fe400078e3cff */
[----:B------:R-:W-:Y:S02]  /*1890*/  LOP3.LUT R6, R17, 0x70, RZ, 0x3c, !PT ;  /* 0x0000007011067812 */ /* 0x000fe400078e3cff */
[----:B------:R-:W-:-:S02]  /*18a0*/  LOP3.LUT R4, R19, 0x40, RZ, 0x3c, !PT ;  /* 0x0000004013047812 */ /* 0x000fc400078e3cff */
[-C--:B------:R-:W-:Y:S02]  /*18b0*/  LEA.HI.X.SX32 R71, R85, R35.reuse, 0x1, P0 ;  /* 0x0000002355477211 */ /* 0x080fe400000f0eff */
[-C--:B------:R-:W-:Y:S02]  /*18c0*/  LEA.HI.X.SX32 R199, R101, R35.reuse, 0x1, P5 ;  /* 0x0000002365c77211 */ /* 0x080fe400028f0eff */
[-C--:B------:R-:W-:Y:S02]  /*18d0*/  LEA.HI.X.SX32 R197, R3, R35.reuse, 0x1, P2 ;  /* 0x0000002303c57211 */ /* 0x080fe400010f0eff */
[-C--:B------:R-:W-:Y:S02]  /*18e0*/  LEA.HI.X.SX32 R193, R7, R35.reuse, 0x1, P3 ;  /* 0x0000002307c17211 */ /* 0x080fe400018f0eff */
[-C--:B------:R-:W-:Y:S02]  /*18f0*/  LEA.HI.X.SX32 R185, R25, R35.reuse, 0x1, P6 ;  /* 0x0000002319b97211 */ /* 0x080fe400030f0eff */
[----:B------:R-:W-:-:S02]  /*1900*/  LEA.HI.X.SX32 R73, R87, R35, 0x1, P1 ;  /* 0x0000002357497211 */ /* 0x000fc400008f0eff */
.L_x_2:
[----:B------:R-:W2:Y:S04]  /*1910*/  LDL.64 R6, [R1+0x38] ;  /* 0x0000380001067983 */ /* 0x000ea80000100a00 */
[----:B------:R-:W3:Y:S04]  /*1920*/  LDL.64 R26, [R1+0x20] ;  /* 0x00002000011a7983 */ /* 0x000ee80000100a00 */
[----:B------:R-:W4:Y:S04]  /*1930*/  LDL.64 R28, [R1+0x18] ;  /* 0x00001800011c7983 */ /* 0x000f280000100a00 */
[----:B------:R-:W5:Y:S04]  /*1940*/  LDL.64 R30, [R1+0x10] ;  /* 0x00001000011e7983 */ /* 0x000f680000100a00 */
[----:B------:R-:W5:Y:S04]  /*1950*/  LDL.64 R4, [R1+0x40] ;  /* 0x0000400001047983 */ /* 0x000f680000100a00 */
[----:B------:R-:W5:Y:S04]  /*1960*/  LDL.64 R80, [R1] ;  /* 0x0000000001507983 */ /* 0x000f680000100a00 */
[----:B------:R-:W5:Y:S04]  /*1970*/  LDL.64 R22, [R1+0x30] ;  /* 0x0000300001167983 */ /* 0x000f680000100a00 */
[----:B------:R-:W5:Y:S04]  /*1980*/  LDL.64 R24, [R1+0x28] ;  /* 0x0000280001187983 */ /* 0x000f680000100a00 */
[----:B------:R-:W5:Y:S01]  /*1990*/  LDL.64 R82, [R1+0x8] ;  /* 0x0000080001527983 */ /* 0x000f620000100a00 */
[----:B------:R-:W-:-:S04]  /*19a0*/  IMAD.WIDE R104, R15, 0x2, R238 ;  /* 0x000000020f687825 */ /* 0x000fc800078e02ee */
[C---:B------:R-:W-:Y:S02]  /*19b0*/  IMAD.WIDE R106, R15.reuse, 0x2, R236 ;  /* 0x000000020f6a7825 */ /* 0x040fe400078e02ec */
[----:B------:R0:W5:Y:S02]  /*19c0*/  LDG.E.U16 R104, [R104.64] ;  /* 0x0000000668687981 */ /* 0x000164000c1e1500 */
[C---:B------:R-:W-:Y:S02]  /*19d0*/  IMAD.WIDE R84, R15.reuse, 0x2, R246 ;  /* 0x000000020f547825 */ /* 0x040fe400078e02f6 */
[----:B------:R-:W5:Y:S04]  /*19e0*/  LDG.E.U16 R107, [R106.64] ;  /* 0x000000066a6b7981 */ /* 0x000f68000c1e1500 */
[----:B------:R1:W5:Y:S02]  /*19f0*/  LDG.E.U16 R102, [R84.64] ;  /* 0x0000000654667981 */ /* 0x000364000c1e1500 */
[----:B-1----:R-:W-:-:S05]  /*1a00*/  IMAD.WIDE R84, R15, 0x2, R234 ;  /* 0x000000020f547825 */ /* 0x002fca00078e02ea */
[----:B------:R1:W5:Y:S02]  /*1a10*/  LDG.E.U16 R112, [R84.64] ;  /* 0x0000000654707981 */ /* 0x000364000c1e1500 */
[----:B-1----:R-:W-:-:S06]  /*1a20*/  IMAD.WIDE R84, R15, 0x2, R200 ;  /* 0x000000020f547825 */ /* 0x002fcc00078e02c8 */
[----:B------:R-:W5:Y:S01]  /*1a30*/  LDG.E.U16 R84, [R84.64] ;  /* 0x0000000654547981 */ /* 0x000f62000c1e1500 */
[----:B--2---:R-:W-:-:S04]  /*1a40*/  IMAD.WIDE R8, R15, 0x2, R6 ;  /* 0x000000020f087825 */ /* 0x004fc800078e0206 */
[C---:B---3--:R-:W-:Y:S01]  /*1a50*/  IMAD.WIDE R26, R15.reuse, 0x2, R26 ;  /* 0x000000020f1a7825 */ /* 0x048fe200078e021a */
[----:B------:R1:W2:Y:S03]  /*1a60*/  LDG.E.U16 R6, [R8.64] ;  /* 0x0000000608067981 */ /* 0x0002a6000c1e1500 */
[C---:B----4-:R-:W-:Y:S01]  /*1a70*/  IMAD.WIDE R28, R15.reuse, 0x2, R28 ;  /* 0x000000020f1c7825 */ /* 0x050fe200078e021c */
[----:B------:R3:W4:Y:S03]  /*1a80*/  LDG.E.U16 R87, [R26.64] ;  /* 0x000000061a577981 */ /* 0x000726000c1e1500 */
[C---:B-----5:R-:W-:Y:S01]  /*1a90*/  IMAD.WIDE R30, R15.reuse, 0x2, R30 ;  /* 0x000000020f1e7825 */ /* 0x060fe200078e021e */
[----:B------:R5:W2:Y:S03]  /*1aa0*/  LDG.E.U16 R16, [R28.64] ;  /* 0x000000061c107981 */ /* 0x000aa6000c1e1500 */
[C---:B------:R-:W-:Y:S01]  /*1ab0*/  IMAD.WIDE R4, R15.reuse, 0x2, R4 ;  /* 0x000000020f047825 */ /* 0x040fe200078e0204 */
[----:B------:R0:W2:Y:S03]  /*1ac0*/  LDG.E.U16 R101, [R30.64] ;  /* 0x000000061e657981 */ /* 0x0000a6000c1e1500 */
[C---:B-1----:R-:W-:Y:S01]  /*1ad0*/  IMAD.WIDE R8, R15.reuse, 0x2, R80 ;  /* 0x000000020f087825 */ /* 0x042fe200078e0250 */
[----:B------:R1:W2:Y:S03]  /*1ae0*/  LDG.E.U16 R3, [R4.64] ;  /* 0x0000000604037981 */ /* 0x0002a6000c1e1500 */
[C---:B------:R-:W-:Y:S01]  /*1af0*/  IMAD.WIDE R80, R15.reuse, 0x2, R250 ;  /* 0x000000020f507825 */ /* 0x040fe200078e02fa */
[----:B------:R0:W2:Y:S03]  /*1b00*/  LDG.E.U16 R103, [R8.64] ;  /* 0x0000000608677981 */ /* 0x0000a6000c1e1500 */
[C---:B---3--:R-:W-:Y:S01]  /*1b10*/  IMAD.WIDE R26, R15.reuse, 0x2, R244 ;  /* 0x000000020f1a7825 */ /* 0x048fe200078e02f4 */
[----:B------:R3:W2:Y:S03]  /*1b20*/  LDG.E.U16 R100, [R80.64] ;  /* 0x0000000650647981 */ /* 0x0006a6000c1e1500 */
[C---:B-----5:R-:W-:Y:S01]  /*1b30*/  IMAD.WIDE R28, R15.reuse, 0x2, R242 ;  /* 0x000000020f1c7825 */ /* 0x060fe200078e02f2 */
[----:B------:R5:W2:Y:S03]  /*1b40*/  LDG.E.U16 R111, [R26.64] ;  /* 0x000000061a6f7981 */ /* 0x000aa6000c1e1500 */
[C---:B0-----:R-:W-:Y:S01]  /*1b50*/  IMAD.WIDE R30, R15.reuse, 0x2, R240 ;  /* 0x000000020f1e7825 */ /* 0x041fe200078e02f0 */
[----:B------:R0:W2:Y:S03]  /*1b60*/  LDG.E.U16 R108, [R28.64] ;  /* 0x000000061c6c7981 */ /* 0x0000a6000c1e1500 */
[C---:B------:R-:W-:Y:S01]  /*1b70*/  IMAD.WIDE R22, R15.reuse, 0x2, R22 ;  /* 0x000000020f167825 */ /* 0x040fe200078e0216 */
[----:B------:R0:W2:Y:S03]  /*1b80*/  LDG.E.U16 R113, [R30.64] ;  /* 0x000000061e717981 */ /* 0x0000a6000c1e1500 */
[C---:B------:R-:W-:Y:S01]  /*1b90*/  IMAD.WIDE R24, R15.reuse, 0x2, R24 ;  /* 0x000000020f187825 */ /* 0x040fe200078e0218 */
[----:B------:R0:W2:Y:S03]  /*1ba0*/  LDG.E.U16 R7, [R22.64] ;  /* 0x0000000616077981 */ /* 0x0000a6000c1e1500 */
[C---:B-1----:R-:W-:Y:S01]  /*1bb0*/  IMAD.WIDE R4, R15.reuse, 0x2, R82 ;  /* 0x000000020f047825 */ /* 0x042fe200078e0252 */
[----:B------:R1:W2:Y:S03]  /*1bc0*/  LDG.E.U16 R13, [R24.64] ;  /* 0x00000006180d7981 */ /* 0x0002a6000c1e1500 */
[C---:B-----5:R-:W-:Y:S01]  /*1bd0*/  IMAD.WIDE R26, R15.reuse, 0x2, R220 ;  /* 0x000000020f1a7825 */ /* 0x060fe200078e02dc */
[----:B------:R5:W2:Y:S03]  /*1be0*/  LDG.E.U16 R86, [R4.64] ;  /* 0x0000000604567981 */ /* 0x000aa6000c1e1500 */
[----:B0-----:R-:W-:-:S02]  /*1bf0*/  IMAD.WIDE R28, R15, 0x2, R212 ;  /* 0x000000020f1c7825 */ /* 0x001fc400078e02d4 */
[----:B------:R-:W2:Y:S02]  /*1c00*/  LDG.E.U16 R27, [R26.64] ;  /* 0x000000061a1b7981 */ /* 0x000ea4000c1e1500 */
[C---:B------:R-:W-:Y:S02]  /*1c10*/  IMAD.WIDE R30, R15.reuse, 0x2, R206 ;  /* 0x000000020f1e7825 */ /* 0x040fe400078e02ce */
[----:B------:R-:W2:Y:S02]  /*1c20*/  LDG.E.U16 R29, [R28.64] ;  /* 0x000000061c1d7981 */ /* 0x000ea4000c1e1500 */
[C---:B---3--:R-:W-:Y:S02]  /*1c30*/  IMAD.WIDE R80, R15.reuse, 0x2, R202 ;  /* 0x000000020f507825 */ /* 0x048fe400078e02ca */
[----:B------:R-:W3:Y:S02]  /*1c40*/  LDG.E.U16 R31, [R30.64] ;  /* 0x000000061e1f7981 */ /* 0x000ee4000c1e1500 */
[----:B------:R-:W-:-:S02]  /*1c50*/  IMAD.WIDE R82, R15, 0x2, R248 ;  /* 0x000000020f527825 */ /* 0x000fc400078e02f8 */
[----:B------:R-:W3:Y:S02]  /*1c60*/  LDG.E.U16 R81, [R80.64] ;  /* 0x0000000650517981 */ /* 0x000ee4000c1e1500 */
[C---:B-1----:R-:W-:Y:S02]  /*1c70*/  IMAD.WIDE R24, R15.reuse, 0x2, R232 ;  /* 0x000000020f187825 */ /* 0x042fe400078e02e8 */
[----:B------:R0:W3:Y:S02]  /*1c80*/  LDG.E.U16 R109, [R82.64] ;  /* 0x00000006526d7981 */ /* 0x0000e4000c1e1500 */
[C---:B-----5:R-:W-:Y:S02]  /*1c90*/  IMAD.WIDE R4, R15.reuse, 0x2, R228 ;  /* 0x000000020f047825 */ /* 0x060fe400078e02e4 */
[----:B------:R1:W5:Y:S02]  /*1ca0*/  LDG.E.U16 R115, [R24.64] ;  /* 0x0000000618737981 */ /* 0x000364000c1e1500 */
[----:B------:R-:W-:-:S02]  /*1cb0*/  IMAD.WIDE R22, R15, 0x2, R224 ;  /* 0x000000020f167825 */ /* 0x000fc400078e02e0 */
[----:B------:R1:W5:Y:S02]  /*1cc0*/  LDG.E.U16 R119, [R4.64] ;  /* 0x0000000604777981 */ /* 0x000364000c1e1500 */
[C---:B------:R-:W-:Y:S02]  /*1cd0*/  IMAD.WIDE R8, R15.reuse, 0x2, R230 ;  /* 0x000000020f087825 */ /* 0x040fe400078e02e6 */
[----:B------:R1:W5:Y:S02]  /*1ce0*/  LDG.E.U16 R105, [R22.64] ;  /* 0x0000000616697981 */ /* 0x000364000c1e1500 */
[C---:B0-----:R-:W-:Y:S02]  /*1cf0*/  IMAD.WIDE R82, R15.reuse, 0x2, R226 ;  /* 0x000000020f527825 */ /* 0x041fe400078e02e2 */
[----:B------:R0:W5:Y:S02]  /*1d00*/  LDG.E.U16 R114, [R8.64] ;  /* 0x0000000608727981 */ /* 0x000164000c1e1500 */
[----:B-1----:R-:W-:-:S02]  /*1d10*/  IMAD.WIDE R4, R15, 0x2, R222 ;  /* 0x000000020f047825 */ /* 0x002fc400078e02de */
[----:B------:R-:W5:Y:S02]  /*1d20*/  LDG.E.U16 R82, [R82.64] ;  /* 0x0000000652527981 */ /* 0x000f64000c1e1500 */
[C---:B------:R-:W-:Y:S02]  /*1d30*/  IMAD.WIDE R22, R15.reuse, 0x2, R208 ;  /* 0x000000020f167825 */ /* 0x040fe400078e02d0 */
[----:B------:R-:W5:Y:S02]  /*1d40*/  LDG.E.U16 R4, [R4.64] ;  /* 0x0000000604047981 */ /* 0x000f64000c1e1500 */
[C---:B0-----:R-:W-:Y:S02]  /*1d50*/  IMAD.WIDE R8, R15.reuse, 0x2, R218 ;  /* 0x000000020f087825 */ /* 0x041fe400078e02da */
[----:B------:R-:W5:Y:S02]  /*1d60*/  LDG.E.U16 R22, [R22.64] ;  /* 0x0000000616167981 */ /* 0x000f64000c1e1500 */
[----:B------:R-:W-:-:S02]  /*1d70*/  IMAD.WIDE R24, R15, 0x2, R204 ;  /* 0x000000020f187825 */ /* 0x000fc400078e02cc */
[----:B------:R-:W5:Y:S04]  /*1d80*/  LDG.E.U16 R8, [R8.64] ;  /* 0x0000000608087981 */ /* 0x000f68000c1e1500 */
[----:B------:R-:W5:Y:S04]  /*1d90*/  LDG.E.U16 R24, [R24.64] ;  /* 0x0000000618187981 */ /* 0x000f68000c1e1500 */
[----:B------:R-:W-:Y:S01]  /*1da0*/  BAR.SYNC.DEFER_BLOCKING 0x0 ;  /* 0x0000000000007b1d */ /* 0x000fe20000010000 */
[----:B------:R-:W-:-:S05]  /*1db0*/  LOP3.LUT R110, R0, 0x20, RZ, 0x3c, !PT ;  /* 0x00000020006e7812 */ /* 0x000fca00078e3cff */
[----:B------:R-:W-:Y:S04]  /*1dc0*/  STS.U16 [R0+0x1000], R107 ;  /* 0x0010006b00007388 */ /* 0x000fe80000000400 */
[----:B------:R-:W0:Y:S04]  /*1dd0*/  S2R R118, SR_TID.X ;  /* 0x0000000000767919 */ /* 0x000e280000002100 */
[----:B----4-:R-:W-:Y:S04]  /*1de0*/  STS.U16 [R0+0x400], R87 ;  /* 0x0004005700007388 */ /* 0x010fe80000000400 */
[----:B--2---:R-:W-:Y:S04]  /*1df0*/  STS.U16 [R0+0x600], R101 ;  /* 0x0006006500007388 */ /* 0x004fe80000000400 */
[----:B------:R0:W-:Y:S04]  /*1e00*/  STS.U16 [R0], R3 ;  /* 0x0000000300007388 */ /* 0x0001e80000000400 */
[----:B------:R-:W-:Y:S04]  /*1e10*/  STS.U16 [R0+0x800], R103 ;  /* 0x0008006700007388 */ /* 0x000fe80000000400 */
[----:B------:R-:W-:Y:S04]  /*1e20*/  STS.U16 [R0+0xc00], R111 ;  /* 0x000c006f00007388 */ /* 0x000fe80000000400 */
[----:B------:R-:W-:Y:S04]  /*1e30*/  STS.U16 [R0+0xe00], R113 ;  /* 0x000e007100007388 */ /* 0x000fe80000000400 */
[----:B------:R-:W-:Y:S04]  /*1e40*/  STS.U16 [R0+0x200], R7 ;  /* 0x0002000700007388 */ /* 0x000fe80000000400 */
[----:B------:R-:W-:Y:S04]  /*1e50*/  STS.U16 [R0+0x1800], R27 ;  /* 0x0018001b00007388 */ /* 0x000fe80000000400 */
[----:B------:R-:W-:Y:S04]  /*1e60*/  STS.U16 [R0+0x1a00], R29 ;  /* 0x001a001d00007388 */ /* 0x000fe80000000400 */
[----:B---3--:R-:W-:Y:S04]  /*1e70*/  STS.U16 [R0+0x1c00], R31 ;  /* 0x001c001f00007388 */ /* 0x008fe80000000400 */
[----:B------:R-:W-:Y:S04]  /*1e80*/  STS.U16 [R0+0x1e00], R81 ;  /* 0x001e005100007388 */ /* 0x000fe80000000400 */
[----:B------:R-:W-:Y:S04]  /*1e90*/  STS.U16 [R0+0xa00], R109 ;  /* 0x000a006d00007388 */ /* 0x000fe80000000400 */
        /* <DEDUP_REMOVED lines=19> */
[----:B------:R-:W-:Y:S06]  /*1fd0*/  BAR.SYNC.DEFER_BLOCKING 0x0 ;  /* 0x0000000000007b1d */ /* 0x000fec0000010000 */
[----:B------:R-:W-:Y:S04]  /*1fe0*/  LDSM.16.MT88.4 R108, [R12+0x2000] ;  /* 0x002000000c6c783b */ /* 0x000fe80000004200 */
[----:B------:R-:W1:Y:S04]  /*1ff0*/  LDSM.16.M88.4 R4, [R18+0xe00] ;  /* 0x000e00001204783b */ /* 0x000e680000000200 */
[----:B------:R-:W2:Y:S04]  /*2000*/  LDSM.16.M88.4 R140, [R18+0x200] ;  /* 0x00020000128c783b */ /* 0x000ea80000000200 */
[----:B------:R-:W-:Y:S04]  /*2010*/  LDSM.16.MT88.4 R84, [R12+0x2800] ;  /* 0x002800000c54783b */ /* 0x000fe80000004200 */
[----:B------:R-:W3:Y:S04]  /*2020*/  LDSM.16.M88.4 R28, [R18+0xa00] ;  /* 0x000a0000121c783b */ /* 0x000ee80000000200 */
[----:B------:R-:W4:Y:S04]  /*2030*/  LDSM.16.M88.4 R80, [R18+0x800] ;  /* 0x000800001250783b */ /* 0x000f280000000200 */
[----:B------:R-:W5:Y:S04]  /*2040*/  LDSM.16.M88.4 R136, [R18+0x600] ;  /* 0x000600001288783b */ /* 0x000f680000000200 */
[----:B------:R-:W4:Y:S04]  /*2050*/  LDSM.16.M88.4 R24, [R18+0x1000] ;  /* 0x001000001218783b */ /* 0x000f280000000200 */
[----:B------:R-:W4:Y:S04]  /*2060*/  LDSM.16.M88.4 R160, [R18+0xc00] ;  /* 0x000c000012a0783b */ /* 0x000f280000000200 */
[----:B------:R-:W-:Y:S01]  /*2070*/  LDSM.16.M88.4 R128, [R18] ;  /* 0x000000001280783b */ /* 0x000fe20000000200 */
[----:B0-----:R-:W-:-:S03]  /*2080*/  LOP3.LUT R3, R118, 0x3, RZ, 0xc0, !PT ;  /* 0x0000000376037812 */ /* 0x001fc600078ec0ff */
[----:B------:R-:W-:Y:S01]  /*2090*/  LDSM.16.M88.4 R172, [R18+0x1600] ;  /* 0x0016000012ac783b */ /* 0x000fe20000000200 */
[C---:B-1----:R-:W-:Y:S03]  /*20a0*/  HMMA.16816.F32.BF16 R168, R108.reuse, R4, RZ ;  /* 0x000000046ca8723c */ /* 0x042fe600000418ff */
[----:B------:R-:W-:Y:S04]  /*20b0*/  LDSM.16.M88.4 R104, [R18+0x400] ;  /* 0x000400001268783b */ /* 0x000fe80000000200 */
[----:B------:R-:W-:Y:S01]  /*20c0*/  LDSM.16.M88.4 R156, [R18+0x1400] ;  /* 0x00140000129c783b */ /* 0x000fe20000000200 */
[C---:B--2---:R-:W-:Y:S03]  /*20d0*/  HMMA.16816.F32.BF16 R112, R108.reuse, R140, RZ ;  /* 0x0000008c6c70723c */ /* 0x044fe600000418ff */
[----:B------:R-:W-:Y:S05]  /*20e0*/  LDSM.16.M88.4 R164, [R18+0x1800] ;  /* 0x0018000012a4783b */ /* 0x000fea0000000200 */
[----:B---3--:R-:W-:Y:S08]  /*20f0*/  HMMA.16816.F32.BF16 R144, R108, R28, RZ ;  /* 0x0000001c6c90723c */ /* 0x008ff000000418ff */
[----:B------:R-:W-:Y:S01]  /*2100*/  HMMA.16816.F32.BF16 R168, R84, R6, R168 ;  /* 0x0000000654a8723c */ /* 0x000fe200000418a8 */
[----:B------:R-:W0:Y:S07]  /*2110*/  LDSM.16.M88.4 R4, [R18+0x1a00] ;  /* 0x001a00001204783b */ /* 0x000e2e0000000200 */
[----:B----4-:R-:W-:Y:S01]  /*2120*/  HMMA.16816.F32.BF16 R148, R108, R80, RZ ;  /* 0x000000506c94723c */ /* 0x010fe200000418ff */
[----:B------:R-:W-:-:S04]  /*2130*/  LEA R3, R3, UR4, 0x1 ;  /* 0x0000000403037c11 */ /* 0x000fc8000f8e08ff */
[----:B------:R-:W-:-:S03]  /*2140*/  LOP3.LUT R8, R3, 0x70, RZ, 0xfc, !PT ;  /* 0x0000007003087812 */ /* 0x000fc600078efcff */
[----:B-----5:R-:W-:Y:S01]  /*2150*/  HMMA.16816.F32.BF16 R100, R108, R136, RZ ;  /* 0x000000886c64723c */ /* 0x020fe200000418ff */
[----:B------:R-:W-:Y:S02]  /*2160*/  LOP3.LUT R9, R3, 0x71, RZ, 0xfc, !PT ;  /* 0x0000007103097812 */ /* 0x000fe400078efcff */
[C---:B------:R-:W-:Y:S02]  /*2170*/  ISETP.GE.AND P1, PT, R252.reuse, R8, PT ;  /* 0x00000008fc00720c */ /* 0x040fe40003f26270 */
[----:B------:R-:W-:-:S03]  /*2180*/  ISETP.GE.AND P0, PT, R252, R9, PT ;  /* 0x00000009fc00720c */ /* 0x000fc60003f06270 */
[----:B------:R-:W-:Y:S01]  /*2190*/  HMMA.16816.F32.BF16 R140, R84, R142, R112 ;  /* 0x0000008e548c723c */ /* 0x000fe20000041870 */
[----:B------:R-:W1:Y:S01]  /*21a0*/  LDSM.16.M88.4 R112, [R18+0x1200] ;  /* 0x001200001270783b */ /* 0x000e620000000200 */
[----:B------:R-:W-:Y:S02]  /*21b0*/  SEL R13, RZ, 0x1fffe, P1 ;  /* 0x0001fffeff0d7807 */ /* 0x000fe40000800000 */
[----:B------:R-:W-:-:S04]  /*21c0*/  SEL R16, RZ, 0x1, P0 ;  /* 0x00000001ff107807 */ /* 0x000fc80000000000 */
[----:B------:R-:W-:Y:S01]  /*21d0*/  HMMA.16816.F32.BF16 R144, R84, R30, R144 ;  /* 0x0000001e5490723c */ /* 0x000fe20000041890 */
[----:B------:R-:W-:Y:S01]  /*21e0*/  IMAD.IADD R13, R16, 0x1, R13 ;  /* 0x00000001100d7824 */ /* 0x000fe200078e020d */
[----:B------:R-:W-:-:S06]  /*21f0*/  ISETP.GE.AND P1, PT, R11, R8, PT ;  /* 0x000000080b00720c */ /* 0x000fcc0003f26270 */
[----:B------:R-:W-:Y:S01]  /*2200*/  HMMA.16816.F32.BF16 R148, R84, R82, R148 ;  /* 0x000000525494723c */ /* 0x000fe20000041894 */
[----:B------:R-:W-:-:S07]  /*2210*/  ISETP.GE.AND P0, PT, R11, R9, PT ;  /* 0x000000090b00720c */ /* 0x000fce0003f06270 */
[----:B------:R-:W-:Y:S01]  /*2220*/  HMMA.16816.F32.BF16 R28, R108, R24, RZ ;  /* 0x000000186c1c723c */ /* 0x000fe200000418ff */
[C---:B------:R-:W-:Y:S02]  /*2230*/  LOP3.LUT R8, R3.reuse, 0x79, RZ, 0xfc, !PT ;  /* 0x0000007903087812 */ /* 0x040fe400078efcff */
[----:B------:R-:W-:-:S05]  /*2240*/  LOP3.LUT R9, R3, 0x78, RZ, 0xfc, !PT ;  /* 0x0000007803097812 */ /* 0x000fca00078efcff */
[----:B------:R-:W-:Y:S01]  /*2250*/  HMMA.16816.F32.BF16 R80, R108, R160, RZ ;  /* 0x000000a06c50723c */ /* 0x000fe200000418ff */
[----:B------:R-:W-:Y:S02]  /*2260*/  SEL R16, RZ, 0x7fff8, P1 ;  /* 0x0007fff8ff107807 */ /* 0x000fe40000800000 */
[----:B------:R-:W-:Y:S02]  /*2270*/  SEL R22, RZ, 0x4, P0 ;  /* 0x00000004ff167807 */ /* 0x000fe40000000000 */
[----:B------:R-:W-:Y:S02]  /*2280*/  LOP3.LUT R13, R13, 0x3, RZ, 0xc0, !PT ;  /* 0x000000030d0d7812 */ /* 0x000fe400078ec0ff */
[C---:B------:R-:W-:Y:S02]  /*2290*/  ISETP.GE.AND P0, PT, R252.reuse, R8, PT ;  /* 0x00000008fc00720c */ /* 0x040fe40003f06270 */
[----:B------:R-:W-:Y:S01]  /*22a0*/  ISETP.GE.AND P1, PT, R252, R9, PT ;  /* 0x00000009fc00720c */ /* 0x000fe20003f26270 */
[----:B------:R-:W-:Y:S01]  /*22b0*/  HMMA.16816.F32.BF16 R136, R84, R138, R100 ;  /* 0x0000008a5488723c */ /* 0x000fe20000041864 */
[----:B------:R-:W-:-:S02]  /*22c0*/  IADD3 R13, R13, R16, R22 ;  /* 0x000000100d0d7210 */ /* 0x000fc40007ffe016 */
[----:B------:R-:W-:-:S05]  /*22d0*/  SEL R16, RZ, 0x1, P0 ;  /* 0x00000001ff107807 */ /* 0x000fca0000000000 */
[----:B0-----:R-:W-:Y:S01]  /*22e0*/  HMMA.16816.F32.BF16 R100, R108, R4, RZ ;  /* 0x000000046c64723c */ /* 0x001fe200000418ff */
[----:B------:R-:W-:-:S06]  /*22f0*/  ISETP.GE.AND P2, PT, R11, R9, PT ;  /* 0x000000090b00720c */ /* 0x000fcc0003f46270 */
[----:B------:R-:W-:Y:S01]  /*2300*/  SEL R4, RZ, 0x1fffe, P1 ;  /* 0x0001fffeff047807 */ /* 0x000fe20000800000 */
[----:B------:R-:W-:Y:S01]  /*2310*/  HMMA.16816.F32.BF16 R124, R108, R128, RZ ;  /* 0x000000806c7c723c */ /* 0x000fe200000418ff */
[----:B------:R-:W-:-:S03]  /*2320*/  ISETP.GE.AND P1, PT, R11, R8, PT ;  /* 0x000000080b00720c */ /* 0x000fc60003f26270 */
[----:B------:R-:W-:Y:S01]  /*2330*/  IMAD.IADD R4, R16, 0x1, R4 ;  /* 0x0000000110047824 */ /* 0x000fe200078e0204 */
[----:B------:R-:W-:-:S03]  /*2340*/  SEL R5, RZ, 0x7fff8, P2 ;  /* 0x0007fff8ff057807 */ /* 0x000fc60001000000 */
[----:B------:R-:W-:Y:S01]  /*2350*/  HMMA.16816.F32.BF16 R176, R108, R172, RZ ;  /* 0x000000ac6cb0723c */ /* 0x000fe200000418ff */
[----:B------:R-:W-:-:S06]  /*2360*/  LOP3.LUT R4, R4, 0x3, RZ, 0xc0, !PT ;  /* 0x0000000304047812 */ /* 0x000fcc00078ec0ff */
[----:B------:R-:W-:Y:S01]  /*2370*/  SEL R172, RZ, 0x4, P1 ;  /* 0x00000004ffac7807 */ /* 0x000fe20000800000 */
[----:B------:R-:W-:Y:S01]  /*2380*/  HMMA.16816.F32.BF16 R24, R84, R26, R28 ;  /* 0x0000001a5418723c */ /* 0x000fe2000004181c */
[----:B------:R-:W0:Y:S02]  /*2390*/  LDSM.16.M88.4 R28, [R18+0x1c00] ;  /* 0x001c0000121c783b */ /* 0x000e240000000200 */
[----:B------:R-:W-:-:S05]  /*23a0*/  IADD3 R172, R4, R5, R172 ;  /* 0x0000000504ac7210 */ /* 0x000fca0007ffe0ac */
[----:B------:R-:W-:Y:S01]  /*23b0*/  HMMA.16816.F32.BF16 R160, R84, R162, R80 ;  /* 0x000000a254a0723c */ /* 0x000fe20000041850 */
[----:B------:R-:W2:Y:S01]  /*23c0*/  LDSM.16.M88.4 R80, [R18+0x1e00] ;  /* 0x001e00001250783b */ /* 0x000ea20000000200 */
[C---:B------:R-:W-:Y:S02]  /*23d0*/  LOP3.LUT R5, R3.reuse, 0x61, RZ, 0xfc, !PT ;  /* 0x0000006103057812 */ /* 0x040fe400078efcff */
[----:B------:R-:W-:Y:S02]  /*23e0*/  LOP3.LUT R8, R3, 0x69, RZ, 0xfc, !PT ;  /* 0x0000006903087812 */ /* 0x000fe400078efcff */
[-C--:B------:R-:W-:Y:S02]  /*23f0*/  ISETP.GE.AND P1, PT, R11, R5.reuse, PT ;  /* 0x000000050b00720c */ /* 0x080fe40003f26270 */
[----:B------:R-:W-:Y:S01]  /*2400*/  ISETP.GE.AND P3, PT, R252, R5, PT ;  /* 0x00000005fc00720c */ /* 0x000fe20003f66270 */
[----:B-1----:R-:W-:Y:S01]  /*2410*/  HMMA.16816.F32.BF16 R180, R108, R112, RZ ;  /* 0x000000706cb4723c */ /* 0x002fe200000418ff */
[----:B------:R-:W-:-:S02]  /*2420*/  LOP3.LUT R5, R3, 0x68, RZ, 0xfc, !PT ;  /* 0x0000006803057812 */ /* 0x000fc400078efcff */
[----:B------:R-:W-:Y:S02]  /*2430*/  LOP3.LUT R4, R3, 0x60, RZ, 0xfc, !PT ;  /* 0x0000006003047812 */ /* 0x000fe400078efcff */
[C---:B------:R-:W-:Y:S02]  /*2440*/  ISETP.GE.AND P2, PT, R252.reuse, R8, PT ;  /* 0x00000008fc00720c */ /* 0x040fe40003f46270 */
[C---:B------:R-:W-:Y:S01]  /*2450*/  ISETP.GE.AND P4, PT, R252.reuse, R5, PT ;  /* 0x00000005fc00720c */ /* 0x040fe20003f86270 */
[----:B------:R-:W-:Y:S01]  /*2460*/  HMMA.16816.F32.BF16 R152, R108, R104, RZ ;  /* 0x000000686c98723c */ /* 0x000fe200000418ff */
[-C--:B------:R-:W-:Y:S02]  /*2470*/  ISETP.GE.AND P6, PT, R11, R4.reuse, PT ;  /* 0x000000040b00720c */ /* 0x080fe40003fc6270 */
[----:B------:R-:W-:Y:S02]  /*2480*/  ISETP.GE.AND P5, PT, R252, R4, PT ;  /* 0x00000004fc00720c */ /* 0x000fe40003fa6270 */
[----:B------:R-:W-:-:S02]  /*2490*/  SEL R4, RZ, 0x1, P2 ;  /* 0x00000001ff047807 */ /* 0x000fc40001000000 */
[C---:B------:R-:W-:Y:S01]  /*24a0*/  ISETP.GE.AND P2, PT, R11.reuse, R8, PT ;  /* 0x000000080b00720c */ /* 0x040fe20003f46270 */
[----:B------:R-:W-:Y:S01]  /*24b0*/  HMMA.16816.F32.BF16 R128, R84, R130, R124 ;  /* 0x000000825480723c */ /* 0x000fe2000004187c */
[----:B------:R-:W-:Y:S02]  /*24c0*/  SEL R8, RZ, 0x1fffe, P4 ;  /* 0x0001fffeff087807 */ /* 0x000fe40002000000 */
[----:B------:R-:W-:-:S03]  /*24d0*/  ISETP.GE.AND P4, PT, R11, R5, PT ;  /* 0x000000050b00720c */ /* 0x000fc60003f86270 */
[----:B------:R-:W-:Y:S01]  /*24e0*/  IMAD.IADD R4, R4, 0x1, R8 ;  /* 0x0000000104047824 */ /* 0x000fe200078e0208 */
[----:B------:R-:W-:Y:S02]  /*24f0*/  SEL R173, RZ, 0x4, P2 ;  /* 0x00000004ffad7807 */ /* 0x000fe40001000000 */
[----:B------:R-:W-:Y:S02]  /*2500*/  SEL R8, RZ, 0x7fff8, P4 ;  /* 0x0007fff8ff087807 */ /* 0x000fe40002000000 */
[----:B------:R-:W-:Y:S02]  /*2510*/  LOP3.LUT R4, R4, 0x3, RZ, 0xc0, !PT ;  /* 0x0000000304047812 */ /* 0x000fe400078ec0ff */
[C---:B------:R-:W-:Y:S02]  /*2520*/  IADD3 R5, R3.reuse, 0x38, RZ ;  /* 0x0000003803057810 */ /* 0x040fe40007ffe0ff */
[----:B------:R-:W-:Y:S02]  /*2530*/  IADD3 R173, R4, R8, R173 ;  /* 0x0000000804ad7210 */ /* 0x000fe40007ffe0ad */
[----:B------:R-:W-:Y:S01]  /*2540*/  IADD3 R4, R3, 0x9, RZ ;  /* 0x0000000903047810 */ /* 0x000fe20007ffe0ff */
[----:B------:R-:W-:Y:S01]  /*2550*/  HMMA.16816.F32.BF16 R112, R84, R114, R180 ;  /* 0x000000725470723c */ /* 0x000fe200000418b4 */
[----:B------:R-:W-:-:S02]  /*2560*/  ISETP.GE.AND P4, PT, R11, R5, PT ;  /* 0x000000050b00720c */ /* 0x000fc40003f86270 */
[C---:B------:R-:W-:Y:S02]  /*2570*/  ISETP.GE.AND P2, PT, R252.reuse, R5, PT ;  /* 0x00000005fc00720c */ /* 0x040fe40003f46270 */
[----:B------:R-:W-:Y:S02]  /*2580*/  IADD3 R5, R3, 0x10, RZ ;  /* 0x0000001003057810 */ /* 0x000fe40007ffe0ff */
[----:B------:R-:W-:Y:S01]  /*2590*/  SEL R180, RZ, 0x1fffe, P5 ;  /* 0x0001fffeffb47807 */ /* 0x000fe20002800000 */
[----:B------:R-:W-:Y:S01]  /*25a0*/  HMMA.16816.F32.BF16 R176, R84, R174, R176 ;  /* 0x000000ae54b0723c */ /* 0x000fe200000418b0 */
[----:B------:R-:W-:Y:S01]  /*25b0*/  ISETP.GE.AND P5, PT, R252, R4, PT ;  /* 0x00000004fc00720c */ /* 0x000fe20003fa6270 */
[----:B------:R-:W-:-:S05]  /*25c0*/  FMUL R170, R170, c[0x0][0x188] ;  /* 0x00006200aaaa7a20 */ /* 0x000fca0000400000 */
[----:B------:R-:W-:Y:S02]  /*25d0*/  SEL R174, RZ, 0x7fff8, P6 ;  /* 0x0007fff8ffae7807 */ /* 0x000fe40003000000 */
[C---:B------:R-:W-:Y:S01]  /*25e0*/  ISETP.GE.AND P6, PT, R11.reuse, R4, PT ;  /* 0x000000040b00720c */ /* 0x040fe20003fc6270 */
[----:B------:R-:W-:Y:S01]  /*25f0*/  FMUL R4, R168, c[0x0][0x188] ;  /* 0x00006200a8047a20 */ /* 0x000fe20000400000 */
[----:B------:R-:W-:Y:S01]  /*2600*/  HMMA.16816.F32.BF16 R152, R84, R106, R152 ;  /* 0x0000006a5498723c */ /* 0x000fe20000041898 */
[----:B------:R-:W-:Y:S02]  /*2610*/  SEL R175, RZ, 0x4, P1 ;  /* 0x00000004ffaf7807 */ /* 0x000fe40000800000 */
[----:B------:R-:W-:Y:S02]  /*2620*/  SEL R181, RZ, 0x1, P3 ;  /* 0x00000001ffb57807 */ /* 0x000fe40001800000 */
[CC--:B------:R-:W-:Y:S02]  /*2630*/  ISETP.GE.AND P1, PT, R11.reuse, R5.reuse, PT ;  /* 0x000000050b00720c */ /* 0x0c0fe40003f26270 */
[----:B------:R-:W-:Y:S01]  /*2640*/  ISETP.GE.AND P3, PT, R252, R5, PT ;  /* 0x00000005fc00720c */ /* 0x000fe20003f66270 */
[----:B------:R-:W-:Y:S01]  /*2650*/  HMMA.16816.F32.BF16 R124, R108, R156, RZ ;  /* 0x0000009c6c7c723c */ /* 0x000fe200000418ff */
[----:B------:R-:W-:Y:S01]  /*2660*/  FSEL R4, R4, -INF , P4 ;  /* 0xff80000004047808 */ /* 0x000fe20002000000 */
[----:B------:R-:W-:Y:S01]  /*2670*/  FMUL R5, R128, c[0x0][0x188] ;  /* 0x0000620080057a20 */ /* 0x000fe20000400000 */
[----:B------:R-:W-:-:S05]  /*2680*/  ISETP.GE.AND P4, PT, R11, R3, PT ;  /* 0x000000030b00720c */ /* 0x000fca0003f86270 */
[----:B------:R-:W-:Y:S01]  /*2690*/  HMMA.16816.F32.BF16 R132, R108, R164, RZ ;  /* 0x000000a46c84723c */ /* 0x000fe200000418ff */
[----:B------:R-:W-:Y:S01]  /*26a0*/  FSEL R128, R170, -INF , P2 ;  /* 0xff800000aa807808 */ /* 0x000fe20001000000 */
[----:B------:R-:W-:-:S06]  /*26b0*/  FMUL R8, R129, c[0x0][0x188] ;  /* 0x0000620081087a20 */ /* 0x000fcc0000400000 */
[----:B0-----:R-:W-:Y:S01]  /*26c0*/  HMMA.16816.F32.BF16 R104, R108, R28, RZ ;  /* 0x0000001c6c68723c */ /* 0x001fe200000418ff */
[----:B------:R-:W-:Y:S01]  /*26d0*/  ISETP.GT.AND P2, PT, R11, R3, PT ;  /* 0x000000030b00720c */ /* 0x000fe20003f44270 */
[----:B------:R-:W-:-:S06]  /*26e0*/  FMUL R22, R130, c[0x0][0x188] ;  /* 0x0000620082167a20 */ /* 0x000fcc0000400000 */
[----:B--2---:R-:W-:Y:S01]  /*26f0*/  HMMA.16816.F32.BF16 R108, R108, R80, RZ ;  /* 0x000000506c6c723c */ /* 0x004fe200000418ff */
[----:B------:R-:W-:-:S06]  /*2700*/  FSEL R5, R5, -INF , P4 ;  /* 0xff80000005057808 */ /* 0x000fcc0002000000 */
[----:B------:R-:W-:Y:S01]  /*2710*/  FMUL R81, R142, c[0x0][0x188] ;  /* 0x000062008e517a20 */ /* 0x000fe20000400000 */
[----:B------:R-:W-:-:S04]  /*2720*/  IADD3 R9, R3, 0x8, RZ ;  /* 0x0000000803097810 */ /* 0x000fc80007ffe0ff */
[----:B------:R-:W-:Y:S02]  /*2730*/  FSEL R81, R81, -INF , P4 ;  /* 0xff80000051517808 */ /* 0x000fe40002000000 */
[----:B------:R-:W-:Y:S02]  /*2740*/  ISETP.GE.AND P4, PT, R252, R3, PT ;  /* 0x00000003fc00720c */ /* 0x000fe40003f86270 */
[----:B------:R-:W-:Y:S01]  /*2750*/  FSEL R8, R8, -INF , P2 ;  /* 0xff80000008087808 */ /* 0x000fe20001000000 */
[----:B------:R-:W-:Y:S01]  /*2760*/  FMUL R131, R131, c[0x0][0x188] ;  /* 0x0000620083837a20 */ /* 0x000fe20000400000 */
[----:B------:R-:W-:Y:S01]  /*2770*/  ISETP.GE.AND P2, PT, R11, R9, PT ;  /* 0x000000090b00720c */ /* 0x000fe20003f46270 */
[----:B------:R-:W-:Y:S01]  /*2780*/  FMUL R9, R140, c[0x0][0x188] ;  /* 0x000062008c097a20 */ /* 0x000fe20000400000 */
[----:B------:R-:W-:Y:S02]  /*2790*/  FSEL R22, R22, -INF , P4 ;  /* 0xff80000016167808 */ /* 0x000fe40002000000 */
[----:B------:R-:W-:-:S02]  /*27a0*/  ISETP.GT.AND P4, PT, R252, R3, PT ;  /* 0x00000003fc00720c */ /* 0x000fc40003f84270 */
[----:B------:R-:W-:Y:S02]  /*27b0*/  IADD3 R16, R3, 0x11, RZ ;  /* 0x0000001103107810 */ /* 0x000fe40007ffe0ff */
[----:B------:R-:W-:Y:S02]  /*27c0*/  FSEL R164, R131, -INF , P4 ;  /* 0xff80000083a47808 */ /* 0x000fe40002000000 */
[----:B------:R-:W-:Y:S01]  /*27d0*/  FSEL R9, R9, -INF , P2 ;  /* 0xff80000009097808 */ /* 0x000fe20001000000 */
[----:B------:R-:W-:Y:S01]  /*27e0*/  FMUL R80, R143, c[0x0][0x188] ;  /* 0x000062008f507a20 */ /* 0x000fe20000400000 */
[-C--:B------:R-:W-:Y:S02]  /*27f0*/  ISETP.GE.AND P4, PT, R11, R16.reuse, PT ;  /* 0x000000100b00720c */ /* 0x080fe40003f86270 */
[----:B------:R-:W-:Y:S01]  /*2800*/  ISETP.GE.AND P2, PT, R252, R16, PT ;  /* 0x00000010fc00720c */ /* 0x000fe20003f46270 */
[----:B------:R-:W-:Y:S01]  /*2810*/  FMUL R16, R141, c[0x0][0x188] ;  /* 0x000062008d107a20 */ /* 0x000fe20000400000 */
[----:B------:R-:W-:-:S02]  /*2820*/  IADD3 R23, R3, 0x18, RZ ;  /* 0x0000001803177810 */ /* 0x000fc40007ffe0ff */
[----:B------:R-:W-:Y:S02]  /*2830*/  FSEL R80, R80, -INF , P5 ;  /* 0xff80000050507808 */ /* 0x000fe40002800000 */
[----:B------:R-:W-:Y:S01]  /*2840*/  FSEL R16, R16, -INF , P6 ;  /* 0xff80000010107808 */ /* 0x000fe20003000000 */
[----:B------:R-:W-:Y:S01]  /*2850*/  FMUL R120, R154, c[0x0][0x188] ;  /* 0x000062009a787a20 */ /* 0x000fe20000400000 */
[-C--:B------:R-:W-:Y:S02]  /*2860*/  ISETP.GE.AND P6, PT, R11, R23.reuse, PT ;  /* 0x000000170b00720c */ /* 0x080fe40003fc6270 */
[----:B------:R-:W-:Y:S01]  /*2870*/  ISETP.GE.AND P5, PT, R252, R23, PT ;  /* 0x00000017fc00720c */ /* 0x000fe20003fa6270 */
[----:B------:R-:W-:Y:S01]  /*2880*/  FMUL R23, R152, c[0x0][0x188] ;  /* 0x0000620098177a20 */ /* 0x000fe20000400000 */
[----:B------:R-:W-:Y:S02]  /*2890*/  IADD3 R28, R3, 0x19, RZ ;  /* 0x00000019031c7810 */ /* 0x000fe40007ffe0ff */
[----:B------:R-:W-:-:S02]  /*28a0*/  FSEL R120, R120, -INF , P3 ;  /* 0xff80000078787808 */ /* 0x000fc40001800000 */
[----:B------:R-:W-:Y:S01]  /*28b0*/  FSEL R23, R23, -INF , P1 ;  /* 0xff80000017177808 */ /* 0x000fe20000800000 */
[----:B------:R-:W-:Y:S01]  /*28c0*/  FMUL R154, R155, c[0x0][0x188] ;  /* 0x000062009b9a7a20 */ /* 0x000fe20000400000 */
[-C--:B------:R-:W-:Y:S02]  /*28d0*/  ISETP.GE.AND P1, PT, R11, R28.reuse, PT ;  /* 0x0000001c0b00720c */ /* 0x080fe40003f26270 */
[----:B------:R-:W-:Y:S01]  /*28e0*/  ISETP.GE.AND P3, PT, R252, R28, PT ;  /* 0x0000001cfc00720c */ /* 0x000fe20003f66270 */
[----:B------:R-:W-:Y:S01]  /*28f0*/  FMUL R28, R153, c[0x0][0x188] ;  /* 0x00006200991c7a20 */ /* 0x000fe20000400000 */
[----:B------:R-:W-:Y:S02]  /*2900*/  IADD3 R29, R3, 0x20, RZ ;  /* 0x00000020031d7810 */ /* 0x000fe40007ffe0ff */
[----:B------:R-:W-:Y:S02]  /*2910*/  FSEL R154, R154, -INF , P2 ;  /* 0xff8000009a9a7808 */ /* 0x000fe40001000000 */
[----:B------:R-:W-:Y:S01]  /*2920*/  FSEL R28, R28, -INF , P4 ;  /* 0xff8000001c1c7808 */ /* 0x000fe20002000000 */
[----:B------:R-:W-:Y:S01]  /*2930*/  FMUL R138, R138, c[0x0][0x188] ;  /* 0x000062008a8a7a20 */ /* 0x000fe20000400000 */
[----:B------:R-:W-:-:S02]  /*2940*/  ISETP.GE.AND P4, PT, R11, R29, PT ;  /* 0x0000001d0b00720c */ /* 0x000fc40003f86270 */
[----:B------:R-:W-:Y:S01]  /*2950*/  ISETP.GE.AND P2, PT, R252, R29, PT ;  /* 0x0000001dfc00720c */ /* 0x000fe20003f46270 */
[----:B------:R-:W-:Y:S01]  /*2960*/  FMUL R29, R136, c[0x0][0x188] ;  /* 0x00006200881d7a20 */ /* 0x000fe20000400000 */
        /* <DEDUP_REMOVED lines=9> */
[----:B------:R-:W-:Y:S02]  /*2a00*/  FSEL R118, R118, -INF , P1 ;  /* 0xff80000076767808 */ /* 0x000fe40000800000 */
[-C--:B------:R-:W-:Y:S02]  /*2a10*/  ISETP.GE.AND P1, PT, R11, R119.reuse, PT ;  /* 0x000000770b00720c */ /* 0x080fe40003f26270 */
[----:B------:R-:W-:Y:S01]  /*2a20*/  ISETP.GE.AND P3, PT, R252, R119, PT ;  /* 0x00000077fc00720c */ /* 0x000fe20003f66270 */
[----:B------:R-:W-:Y:S02]  /*2a30*/  FMUL R119, R148, c[0x0][0x188] ;  /* 0x0000620094777a20 */ /* 0x000fe40000400000 */
        /* <DEDUP_REMOVED lines=8> */
[----:B------:R-:W-:Y:S01]  /*2ac0*/  IADD3 R129, R3, 0x30, RZ ;  /* 0x0000003003817810 */ /* 0x000fe20007ffe0ff */
[----:B------:R-:W-:Y:S01]  /*2ad0*/  HMMA.16816.F32.BF16 R156, R84, R158, R124 ;  /* 0x0000009e549c723c */ /* 0x000fe2000004187c */
[----:B------:R-:W-:Y:S01]  /*2ae0*/  FSEL R143, R143, -INF , P5 ;  /* 0xff8000008f8f7808 */ /* 0x000fe20002800000 */
[----:B------:R-:W-:Y:S01]  /*2af0*/  FMUL R131, R144, c[0x0][0x188] ;  /* 0x0000620090837a20 */ /* 0x000fe20000400000 */
[----:B------:R-:W-:Y:S01]  /*2b00*/  FSEL R121, R121, -INF , P6 ;  /* 0xff80000079797808 */ /* 0x000fe20003000000 */
[----:B------:R-:W-:Y:S01]  /*2b10*/  FMUL R142, R146, c[0x0][0x188] ;  /* 0x00006200928e7a20 */ /* 0x000fe20000400000 */
[----:B------:R-:W-:-:S02]  /*2b20*/  ISETP.GE.AND P6, PT, R11, R129, PT ;  /* 0x000000810b00720c */ /* 0x000fc40003fc6270 */
[----:B------:R-:W-:Y:S02]  /*2b30*/  ISETP.GE.AND P5, PT, R252, R129, PT ;  /* 0x00000081fc00720c */ /* 0x000fe40003fa6270 */
[----:B------:R-:W-:Y:S01]  /*2b40*/  IADD3 R129, R3, 0x31, RZ ;  /* 0x0000003103817810 */ /* 0x000fe20007ffe0ff */
[----:B------:R-:W-:Y:S01]  /*2b50*/  FMUL R141, R145, c[0x0][0x188] ;  /* 0x00006200918d7a20 */ /* 0x000fe20000400000 */
[----:B------:R-:W-:Y:S01]  /*2b60*/  FSEL R131, R131, -INF , P1 ;  /* 0xff80000083837808 */ /* 0x000fe20000800000 */
[----:B------:R-:W-:Y:S01]  /*2b70*/  FMUL R139, R147, c[0x0][0x188] ;  /* 0x00006200938b7a20 */ /* 0x000fe20000400000 */
[----:B------:R-:W-:Y:S02]  /*2b80*/  FSEL R142, R142, -INF , P3 ;  /* 0xff8000008e8e7808 */ /* 0x000fe40001800000 */
[-C--:B------:R-:W-:Y:S02]  /*2b90*/  ISETP.GE.AND P1, PT, R11, R129.reuse, PT ;  /* 0x000000810b00720c */ /* 0x080fe40003f26270 */
[----:B------:R-:W-:-:S02]  /*2ba0*/  ISETP.GE.AND P3, PT, R252, R129, PT ;  /* 0x00000081fc00720c */ /* 0x000fc40003f66270 */
[----:B------:R-:W-:Y:S01]  /*2bb0*/  IADD3 R129, R3, 0x39, RZ ;  /* 0x0000003903817810 */ /* 0x000fe20007ffe0ff */
[----:B------:R-:W-:Y:S01]  /*2bc0*/  FMUL R124, R169, c[0x0][0x188] ;  /* 0x00006200a97c7a20 */ /* 0x000fe20000400000 */
[----:B------:R-:W-:Y:S01]  /*2bd0*/  FSEL R141, R141, -INF , P4 ;  /* 0xff8000008d8d7808 */ /* 0x000fe20002000000 */
[----:B------:R-:W-:Y:S01]  /*2be0*/  FMUL R136, R171, c[0x0][0x188] ;  /* 0x00006200ab887a20 */ /* 0x000fe20000400000 */
[----:B------:R-:W-:Y:S01]  /*2bf0*/  FSEL R139, R139, -INF , P2 ;  /* 0xff8000008b8b7808 */ /* 0x000fe20001000000 */
[----:B------:R-:W-:Y:S01]  /*2c00*/  IMAD.WIDE R126, R2, 0x2, R34 ;  /* 0x00000002027e7825 */ /* 0x000fe200078e0222 */
[-C--:B------:R-:W-:Y:S02]  /*2c10*/  ISETP.GE.AND P4, PT, R11, R129.reuse, PT ;  /* 0x000000810b00720c */ /* 0x080fe40003f86270 */
[----:B------:R-:W-:Y:S02]  /*2c20*/  ISETP.GE.AND P2, PT, R252, R129, PT ;  /* 0x00000081fc00720c */ /* 0x000fe40003f46270 */
[----:B------:R-:W-:Y:S01]  /*2c30*/  LOP3.LUT R125, R3, 0x51, RZ, 0xfc, !PT ;  /* 0x00000051037d7812 */ /* 0x000fe200078efcff */
[----:B------:R-:W-:-:S02]  /*2c40*/  FMUL R160, R160, c[0x0][0x188] ;  /* 0x00006200a0a07a20 */ /* 0x000fc40000400000 */
[----:B------:R-:W-:Y:S01]  /*2c50*/  FMUL R138, R162, c[0x0][0x188] ;  /* 0x00006200a28a7a20 */ /* 0x000fe20000400000 */
[----:B------:R-:W-:Y:S01]  /*2c60*/  LOP3.LUT R129, R3, 0x59, RZ, 0xfc, !PT ;  /* 0x0000005903817812 */ /* 0x000fe200078efcff */
[----:B------:R-:W-:Y:S01]  /*2c70*/  IMAD.WIDE R150, R2, 0x2, R32 ;  /* 0x0000000202967825 */ /* 0x000fe200078e0220 */
[----:B------:R-:W-:Y:S01]  /*2c80*/  FSEL R124, R124, -INF , P4 ;  /* 0xff8000007c7c7808 */ /* 0x000fe20002000000 */
[----:B------:R-:W-:Y:S01]  /*2c90*/  HMMA.16816.F32.BF16 R100, R84, R6, R100 ;  /* 0x000000065464723c */ /* 0x000fe20000041864 */
[----:B------:R-:W-:Y:S01]  /*2ca0*/  FSEL R136, R136, -INF , P2 ;  /* 0xff80000088887808 */ /* 0x000fe20001000000 */
[----:B------:R-:W-:Y:S01]  /*2cb0*/  IMAD.IADD R180, R181, 0x1, R180 ;  /* 0x00000001b5b47824 */ /* 0x000fe200078e02b4 */
[-C--:B------:R-:W-:Y:S01]  /*2cc0*/  ISETP.GE.AND P4, PT, R252, R125.reuse, PT ;  /* 0x0000007dfc00720c */ /* 0x080fe20003f86270 */
[----:B------:R-:W-:Y:S01]  /*2cd0*/  FMUL R137, R163, c[0x0][0x188] ;  /* 0x00006200a3897a20 */ /* 0x000fe20000400000 */
[----:B------:R-:W-:Y:S01]  /*2ce0*/  ISETP.GE.AND P2, PT, R11, R125, PT ;  /* 0x0000007d0b00720c */ /* 0x000fe20003f46270 */
[----:B------:R-:W-:Y:S01]  /*2cf0*/  IMAD.SHL.U32 R173, R173, 0x100, RZ ;  /* 0x00000100adad7824 */ /* 0x000fe200078e00ff */
[----:B------:R0:W2:Y:S01]  /*2d00*/  LDG.E.U16 R125, [R126.64] ;  /* 0x000000067e7d7981 */ /* 0x0000a2000c1e1500 */
[----:B------:R-:W-:Y:S01]  /*2d10*/  IMAD.WIDE R6, R2, 0x2, R122 ;  /* 0x0000000202067825 */ /* 0x000fe200078e027a */
[----:B------:R-:W-:-:S02]  /*2d20*/  FSEL R165, R160, -INF , P6 ;  /* 0xff800000a0a57808 */ /* 0x000fc40003000000 */
[----:B------:R-:W-:Y:S02]  /*2d30*/  FSEL R138, R138, -INF , P5 ;  /* 0xff8000008a8a7808 */ /* 0x000fe40002800000 */
[----:B------:R-:W-:Y:S01]  /*2d40*/  LOP3.LUT R172, R172, 0xf, RZ, 0xc0, !PT ;  /* 0x0000000facac7812 */ /* 0x000fe200078ec0ff */
[----:B------:R-:W-:Y:S01]  /*2d50*/  FMUL R161, R161, c[0x0][0x188] ;  /* 0x00006200a1a17a20 */ /* 0x000fe20000400000 */
[-C--:B------:R-:W-:Y:S01]  /*2d60*/  ISETP.GE.AND P6, PT, R252, R129.reuse, PT ;  /* 0x00000081fc00720c */ /* 0x080fe20003fc6270 */
[C---:B------:R-:W-:Y:S01]  /*2d70*/  HMMA.16816.F32.BF16 R132, R84.reuse, R166, R132 ;  /* 0x000000a65484723c */ /* 0x040fe20000041884 */
[----:B0-----:R-:W-:Y:S01]  /*2d80*/  IMAD.WIDE R126, R2, 0x2, R52 ;  /* 0x00000002027e7825 */ /* 0x001fe200078e0234 */
[----:B------:R-:W-:Y:S01]  /*2d90*/  ISETP.GE.AND P5, PT, R11, R129, PT ;  /* 0x000000810b00720c */ /* 0x000fe20003fa6270 */
[----:B------:R0:W3:Y:S01]  /*2da0*/  LDG.E.U16 R150, [R150.64] ;  /* 0x0000000696967981 */ /* 0x0000e2000c1e1500 */
[----:B------:R-:W-:Y:S02]  /*2db0*/  LOP3.LUT R129, R3, 0x58, RZ, 0xfc, !PT ;  /* 0x0000005803817812 */ /* 0x000fe400078efcff */
[----:B------:R-:W-:Y:S01]  /*2dc0*/  LOP3.LUT R180, R180, 0x3, RZ, 0xc0, !PT ;  /* 0x00000003b4b47812 */ /* 0x000fe200078ec0ff */
[----:B------:R-:W-:Y:S01]  /*2dd0*/  IMAD R13, R13, 0x10, R172 ;  /* 0x000000100d0d7824 */ /* 0x000fe200078e02ac */
[----:B------:R-:W-:Y:S01]  /*2de0*/  FSEL R137, R137, -INF , P3 ;  /* 0xff80000089897808 */ /* 0x000fe20001800000 */
[----:B------:R1:W4:Y:S01]  /*2df0*/  LDG.E.U16 R126, [R126.64] ;  /* 0x000000067e7e7981 */ /* 0x000322000c1e1500 */
[----:B------:R-:W-:Y:S01]  /*2e00*/  ISETP.GE.AND P3, PT, R11, R129, PT ;  /* 0x000000810b00720c */ /* 0x000fe20003f66270 */
[----:B------:R-:W-:Y:S02]  /*2e10*/  HMMA.16816.F32.BF16 R104, R84, R30, R104 ;  /* 0x0000001e5468723c */ /* 0x000fe40000041868 */
[----:B0-----:R0:W5:Y:S01]  /*2e20*/  LDG.E.U16 R151, [R6.64] ;  /* 0x0000000606977981 */ /* 0x001162000c1e1500 */
[----:B------:R-:W-:-:S02]  /*2e30*/  IADD3 R174, R180, R174, R175 ;  /* 0x000000aeb4ae7210 */ /* 0x000fc40007ffe0af */
[----:B------:R-:W-:Y:S02]  /*2e40*/  LOP3.LUT R173, R173, 0xf00, RZ, 0xe2, !PT ;  /* 0x00000f00adad7812 */ /* 0x000fe400078ee2ff */
[----:B------:R-:W-:Y:S01]  /*2e50*/  FSEL R168, R161, -INF , P1 ;  /* 0xff800000a1a87808 */ /* 0x000fe20000800000 */
[----:B-1----:R-:W-:Y:S01]  /*2e60*/  FMUL R127, R179, c[0x0][0x188] ;  /* 0x00006200b37f7a20 */ /* 0x002fe20000400000 */
[----:B------:R-:W-:Y:S01]  /*2e70*/  LOP3.LUT R30, R3, 0x49, RZ, 0xfc, !PT ;  /* 0x00000049031e7812 */ /* 0x000fe200078efcff */
[----:B0-----:R-:W-:Y:S02]  /*2e80*/  FMUL R6, R176, c[0x0][0x188] ;  /* 0x00006200b0067a20 */ /* 0x001fe40000400000 */
[----:B------:R-:W-:Y:S01]  /*2e90*/  FMUL R7, R157, c[0x0][0x188] ;  /* 0x000062009d077a20 */ /* 0x000fe20000400000 */
[----:B------:R-:W-:Y:S02]  /*2ea0*/  ISETP.GE.AND P1, PT, R252, R129, PT ;  /* 0x00000081fc00720c */ /* 0x000fe40003f26270 */
[----:B------:R-:W-:Y:S01]  /*2eb0*/  LOP3.LUT R129, R3, 0x50, RZ, 0xfc, !PT ;  /* 0x0000005003817812 */ /* 0x000fe200078efcff */
[----:B------:R-:W-:Y:S01]  /*2ec0*/  IMAD R173, R174, 0x1000, R173 ;  /* 0x00001000aead7824 */ /* 0x000fe200078e02ad */
[----:B------:R-:W-:-:S02]  /*2ed0*/  LOP3.LUT R13, R13, 0xff, RZ, 0xc0, !PT ;  /* 0x000000ff0d0d7812 */ /* 0x000fc400078ec0ff */
[----:B------:R-:W-:Y:S02]  /*2ee0*/  FSEL R6, R6, -INF , P3 ;  /* 0xff80000006067808 */ /* 0x000fe40001800000 */
[----:B------:R-:W-:Y:S02]  /*2ef0*/  FSEL R7, R7, -INF , P2 ;  /* 0xff80000007077808 */ /* 0x000fe40001000000 */
[-C--:B------:R-:W-:Y:S02]  /*2f00*/  ISETP.GE.AND P3, PT, R252, R30.reuse, PT ;  /* 0x0000001efc00720c */ /* 0x080fe40003f66270 */
[----:B------:R-:W-:Y:S01]  /*2f10*/  ISETP.GE.AND P2, PT, R11, R30, PT ;  /* 0x0000001e0b00720c */ /* 0x000fe20003f46270 */
[----:B------:R-:W-:Y:S01]  /*2f20*/  FMUL R30, R156, c[0x0][0x188] ;  /* 0x000062009c1e7a20 */ /* 0x000fe20000400000 */
[----:B------:R-:W-:Y:S01]  /*2f30*/  FSEL R127, R127, -INF , P6 ;  /* 0xff8000007f7f7808 */ /* 0x000fe20003000000 */
[----:B------:R-:W-:Y:S01]  /*2f40*/  HMMA.16816.F32.BF16 R108, R84, R82, R108 ;  /* 0x00000052546c723c */ /* 0x000fe2000004186c */
[----:B------:R-:W-:Y:S01]  /*2f50*/  ISETP.GE.AND P6, PT, R11, R129, PT ;  /* 0x000000810b00720c */ /* 0x000fe20003fc6270 */
[----:B------:R-:W-:-:S02]  /*2f60*/  IMAD.IADD R13, R173, 0x1, R13 ;  /* 0x00000001ad0d7824 */ /* 0x000fc400078e020d */
[----:B------:R-:W-:-:S03]  /*2f70*/  FMUL R113, R113, c[0x0][0x188] ;  /* 0x0000620071717a20 */ /* 0x000fc60000400000 */
[----:B------:R-:W-:Y:S01]  /*2f80*/  LOP3.LUT R82, R3, 0x48, RZ, 0xfc, !PT ;  /* 0x0000004803527812 */ /* 0x000fe200078efcff */
[----:B------:R-:W-:Y:S01]  /*2f90*/  FMUL R112, R112, c[0x0][0x188] ;  /* 0x0000620070707a20 */ /* 0x000fe20000400000 */
[----:B------:R-:W-:Y:S02]  /*2fa0*/  FSEL R30, R30, -INF , P6 ;  /* 0xff8000001e1e7808 */ /* 0x000fe40003000000 */
[----:B------:R-:W-:Y:S02]  /*2fb0*/  ISETP.GE.AND P6, PT, R11, R82, PT ;  /* 0x000000520b00720c */ /* 0x000fe40003fc6270 */
[C---:B------:R-:W-:Y:S02]  /*2fc0*/  LOP3.LUT R31, R3.reuse, 0x40, RZ, 0xfc, !PT ;  /* 0x00000040031f7812 */ /* 0x040fe400078efcff */
[----:B------:R-:W-:Y:S02]  /*2fd0*/  LOP3.LUT R86, R3, 0x41, RZ, 0xfc, !PT ;  /* 0x0000004103567812 */ /* 0x000fe400078efcff */
[----:B------:R-:W-:Y:S01]  /*2fe0*/  LOP3.LUT R13, R13, 0xffff, RZ, 0xc0, !PT ;  /* 0x0000ffff0d0d7812 */ /* 0x000fe200078ec0ff */
[----:B------:R-:W-:Y:S01]  /*2ff0*/  FMUL R175, R25, c[0x0][0x188] ;  /* 0x0000620019af7a20 */ /* 0x000fe20000400000 */
[----:B------:R-:W-:Y:S01]  /*3000*/  FSEL R169, R113, -INF , P2 ;  /* 0xff80000071a97808 */ /* 0x000fe20001000000 */
[----:B------:R-:W-:Y:S01]  /*3010*/  FMUL R3, R24, c[0x0][0x188] ;  /* 0x0000620018037a20 */ /* 0x000fe20000400000 */
[----:B------:R-:W-:-:S02]  /*3020*/  FSEL R173, R112, -INF , P6 ;  /* 0xff80000070ad7808 */ /* 0x000fc40003000000 */
[C---:B------:R-:W-:Y:S02]  /*3030*/  ISETP.GE.AND P2, PT, R11.reuse, R86, PT ;  /* 0x000000560b00720c */ /* 0x040fe40003f46270 */
[----:B------:R-:W-:Y:S02]  /*3040*/  ISETP.GE.AND P6, PT, R11, R31, PT ;  /* 0x0000001f0b00720c */ /* 0x000fe40003fc6270 */
[--C-:B------:R-:W-:Y:S02]  /*3050*/  SHF.R.U32.HI R25, RZ, 0xf, R13.reuse ;  /* 0x0000000fff197819 */ /* 0x100fe4000001160d */
[----:B------:R-:W-:Y:S01]  /*3060*/  SHF.R.U32.HI R24, RZ, 0xe, R13 ;  /* 0x0000000eff187819 */ /* 0x000fe2000001160d */
[----:B------:R-:W-:Y:S01]  /*3070*/  FMUL R112, R132, c[0x0][0x188] ;  /* 0x0000620084707a20 */ /* 0x000fe20000400000 */
[----:B------:R-:W-:Y:S01]  /*3080*/  FSEL R175, R175, -INF , P2 ;  /* 0xff800000afaf7808 */ /* 0x000fe20001000000 */
[----:B------:R-:W-:Y:S01]  /*3090*/  FMUL R133, R133, c[0x0][0x188] ;  /* 0x0000620085857a20 */ /* 0x000fe20000400000 */
[----:B------:R-:W-:-:S02]  /*30a0*/  FSEL R3, R3, -INF , P6 ;  /* 0xff80000003037808 */ /* 0x000fc40003000000 */
[----:B------:R-:W-:Y:S02]  /*30b0*/  LOP3.LUT P2, RZ, R25, 0x1, RZ, 0xc0, !PT ;  /* 0x0000000119ff7812 */ /* 0x000fe4000784c0ff */
[----:B------:R-:W-:Y:S02]  /*30c0*/  LOP3.LUT P6, RZ, R24, 0x1, RZ, 0xc0, !PT ;  /* 0x0000000118ff7812 */ /* 0x000fe400078cc0ff */
[--C-:B------:R-:W-:Y:S02]  /*30d0*/  SHF.R.U32.HI R25, RZ, 0xb, R13.reuse ;  /* 0x0000000bff197819 */ /* 0x100fe4000001160d */
[----:B------:R-:W-:Y:S01]  /*30e0*/  SHF.R.U32.HI R24, RZ, 0xa, R13 ;  /* 0x0000000aff187819 */ /* 0x000fe2000001160d */
[----:B------:R-:W-:Y:S01]  /*30f0*/  FMUL R100, R100, c[0x0][0x188] ;  /* 0x0000620064647a20 */ /* 0x000fe20000400000 */
[----:B------:R-:W-:Y:S02]  /*3100*/  FSEL R112, R112, -INF , !P2 ;  /* 0xff80000070707808 */ /* 0x000fe40005000000 */
[----:B------:R-:W-:Y:S01]  /*3110*/  FSEL R166, R133, -INF , !P6 ;  /* 0xff80000085a67808 */ /* 0x000fe20007000000 */
[----:B------:R-:W-:Y:S01]  /*3120*/  FMUL R101, R101, c[0x0][0x188] ;  /* 0x0000620065657a20 */ /* 0x000fe20000400000 */
[----:B------:R-:W-:-:S02]  /*3130*/  LOP3.LUT P2, RZ, R25, 0x1, RZ, 0xc0, !PT ;  /* 0x0000000119ff7812 */ /* 0x000fc4000784c0ff */
[----:B------:R-:W-:Y:S02]  /*3140*/  LOP3.LUT P6, RZ, R24, 0x1, RZ, 0xc0, !PT ;  /* 0x0000000118ff7812 */ /* 0x000fe400078cc0ff */
[--C-:B------:R-:W-:Y:S01]  /*3150*/  SHF.R.U32.HI R24, RZ, 0x7, R13.reuse ;  /* 0x00000007ff187819 */ /* 0x100fe2000001160d */
[----:B------:R-:W-:Y:S01]  /*3160*/  FMUL R170, R104, c[0x0][0x188] ;  /* 0x0000620068aa7a20 */ /* 0x000fe20000400000 */
[----:B------:R-:W-:Y:S02]  /*3170*/  SHF.R.U32.HI R25, RZ, 0x6, R13 ;  /* 0x00000006ff197819 */ /* 0x000fe4000001160d */
[----:B------:R-:W-:Y:S01]  /*3180*/  FSEL R113, R100, -INF , !P2 ;  /* 0xff80000064717808 */ /* 0x000fe20005000000 */
[----:B------:R-:W-:Y:S01]  /*3190*/  FMUL R105, R105, c[0x0][0x188] ;  /* 0x0000620069697a20 */ /* 0x000fe20000400000 */
[----:B------:R-:W-:Y:S02]  /*31a0*/  LOP3.LUT P2, RZ, R24, 0x1, RZ, 0xc0, !PT ;  /* 0x0000000118ff7812 */ /* 0x000fe4000784c0ff */
[----:B------:R-:W-:-:S02]  /*31b0*/  FSEL R104, R101, -INF , !P6 ;  /* 0xff80000065687808 */ /* 0x000fc40007000000 */
[----:B------:R-:W-:Y:S02]  /*31c0*/  SHF.R.U32.HI R24, RZ, 0x3, R13 ;  /* 0x00000003ff187819 */ /* 0x000fe4000001160d */
[----:B------:R-:W-:Y:S01]  /*31d0*/  LOP3.LUT P6, RZ, R25, 0x1, RZ, 0xc0, !PT ;  /* 0x0000000119ff7812 */ /* 0x000fe200078cc0ff */
[----:B------:R-:W-:Y:S01]  /*31e0*/  FMUL R84, R108, c[0x0][0x188] ;  /* 0x000062006c547a20 */ /* 0x000fe20000400000 */
[----:B------:R-:W-:Y:S01]  /*31f0*/  FSEL R170, R170, -INF , !P2 ;  /* 0xff800000aaaa7808 */ /* 0x000fe20005000000 */
[----:B------:R-:W-:Y:S01]  /*3200*/  IMAD.WIDE R100, R2, 0x2, R190 ;  /* 0x0000000202647825 */ /* 0x000fe200078e02be */
[----:B------:R-:W-:Y:S02]  /*3210*/  LOP3.LUT P2, RZ, R24, 0x1, RZ, 0xc0, !PT ;  /* 0x0000000118ff7812 */ /* 0x000fe4000784c0ff */
[----:B------:R-:W-:Y:S02]  /*3220*/  SHF.R.U32.HI R24, RZ, 0x2, R13 ;  /* 0x00000002ff187819 */ /* 0x000fe4000001160d */
[----:B------:R-:W-:Y:S01]  /*3230*/  FSEL R105, R105, -INF , !P6 ;  /* 0xff80000069697808 */ /* 0x000fe20007000000 */
[----:B------:R-:W-:Y:S01]  /*3240*/  FMUL R85, R109, c[0x0][0x188] ;  /* 0x000062006d557a20 */ /* 0x000fe20000400000 */
[----:B------:R-:W-:Y:S01]  /*3250*/  ISETP.GE.AND P6, PT, R252, R82, PT ;  /* 0x00000052fc00720c */ /* 0x000fe20003fc6270 */
[----:B------:R-:W-:Y:S01]  /*3260*/  IMAD.WIDE R82, R2, 0x2, R196 ;  /* 0x0000000202527825 */ /* 0x000fe200078e02c4 */
[----:B------:R-:W-:Y:S01]  /*3270*/  FSEL R84, R84, -INF , !P2 ;  /* 0xff80000054547808 */ /* 0x000fe20005000000 */
[----:B------:R0:W2:Y:S01]  /*3280*/  LDG.E.U16 R100, [R100.64] ;  /* 0x0000000664647981 */ /* 0x0000a2000c1e1500 */
[----:B------:R-:W-:Y:S01]  /*3290*/  LOP3.LUT P2, RZ, R24, 0x1, RZ, 0xc0, !PT ;  /* 0x0000000118ff7812 */ /* 0x000fe2000784c0ff */
[----:B------:R-:W-:-:S02]  /*32a0*/  IMAD.WIDE R144, R2, 0x2, R184 ;  /* 0x0000000202907825 */ /* 0x000fc400078e02b8 */
[----:B------:R1:W2:Y:S02]  /*32b0*/  LDG.E.U16 R174, [R82.64] ;  /* 0x0000000652ae7981 */ /* 0x0002a4000c1e1500 */
[----:B------:R-:W-:Y:S01]  /*32c0*/  IMAD.WIDE R24, R2, 0x2, R194 ;  /* 0x0000000202187825 */ /* 0x000fe200078e02c2 */
[----:B------:R-:W-:Y:S01]  /*32d0*/  FSEL R85, R85, -INF , !P2 ;  /* 0xff80000055557808 */ /* 0x000fe20005000000 */
[----:B------:R1:W2:Y:S01]  /*32e0*/  LDG.E.U16 R147, [R144.64] ;  /* 0x0000000690937981 */ /* 0x0002a2000c1e1500 */
[----:B0-----:R-:W-:Y:S02]  /*32f0*/  FMNMX R101, R5, R8, !PT ;  /* 0x0000000805657209 */ /* 0x001fe40007800000 */
[----:B------:R-:W-:Y:S01]  /*3300*/  ISETP.GE.AND P2, PT, R252, R86, PT ;  /* 0x00000056fc00720c */ /* 0x000fe20003f46270 */
[C---:B-1----:R-:W-:Y:S01]  /*3310*/  IMAD.WIDE R82, R2.reuse, 0x2, R188 ;  /* 0x0000000202527825 */ /* 0x042fe200078e02bc */
[----:B------:R-:W-:Y:S01]  /*3320*/  FMNMX R101, R9, R101, !PT ;  /* 0x0000006509657209 */ /* 0x000fe20007800000 */
[----:B------:R0:W2:Y:S02]  /*3330*/  LDG.E.U16 R171, [R24.64] ;  /* 0x0000000618ab7981 */ /* 0x0000a4000c1e1500 */
[----:B------:R-:W-:Y:S01]  /*3340*/  IMAD.WIDE R86, R2, 0x2, R186 ;  /* 0x0000000202567825 */ /* 0x000fe200078e02ba */
[----:B------:R-:W-:Y:S01]  /*3350*/  FMNMX R101, R16, R101, !PT ;  /* 0x0000006510657209 */ /* 0x000fe20007800000 */
[----:B------:R1:W2:Y:S02]  /*3360*/  LDG.E.U16 R83, [R82.64] ;  /* 0x0000000652537981 */ /* 0x0002a4000c1e1500 */
[----:B------:R-:W-:-:S04]  /*3370*/  IMAD.WIDE R144, R2, 0x2, R198 ;  /* 0x0000000202907825 */ /* 0x000fc800078e02c6 */
[C---:B0-----:R-:W-:Y:S01]  /*3380*/  IMAD.WIDE R24, R2.reuse, 0x2, R50 ;  /* 0x0000000202187825 */ /* 0x041fe200078e0232 */
[----:B------:R-:W-:Y:S01]  /*3390*/  FMNMX R101, R23, R101, !PT ;  /* 0x0000006517657209 */ /* 0x000fe20007800000 */
[----:B------:R0:W2:Y:S02]  /*33a0*/  LDG.E.U16 R145, [R144.64] ;  /* 0x0000000690917981 */ /* 0x0000a4000c1e1500 */
[----:B------:R-:W-:Y:S02]  /*33b0*/  FMUL R163, R177, c[0x0][0x188] ;  /* 0x00006200b1a37a20 */ /* 0x000fe40000400000 */
[----:B-1----:R1:W2:Y:S04]  /*33c0*/  LDG.E.U16 R82, [R86.64] ;  /* 0x0000000656527981 */ /* 0x0022a8000c1e1500 */
[----:B------:R0:W2:Y:S01]  /*33d0*/  LDG.E.U16 R172, [R24.64] ;  /* 0x0000000618ac7981 */ /* 0x0000a2000c1e1500 */
[----:B------:R-:W-:Y:S01]  /*33e0*/  FSEL R163, R163, -INF , P5 ;  /* 0xff800000a3a37808 */ /* 0x000fe20002800000 */
[----:B-1----:R-:W-:Y:S01]  /*33f0*/  IMAD.WIDE R86, R2, 0x2, R62 ;  /* 0x0000000202567825 */ /* 0x002fe200078e023e */
[----:B------:R-:W-:-:S03]  /*3400*/  ISETP.GE.AND P5, PT, R252, R129, PT ;  /* 0x00000081fc00720c */ /* 0x000fc60003fa6270 */
[----:B0-----:R-:W-:Y:S01]  /*3410*/  IMAD.WIDE R24, R2, 0x2, R68 ;  /* 0x0000000202187825 */ /* 0x001fe200078e0244 */
[----:B------:R0:W2:Y:S01]  /*3420*/  LDG.E.U16 R167, [R86.64] ;  /* 0x0000000656a77981 */ /* 0x0000a2000c1e1500 */
[----:B------:R-:W-:-:S03]  /*3430*/  FMNMX R129, R28, R101, !PT ;  /* 0x000000651c817209 */ /* 0x000fc60007800000 */
[----:B------:R1:W2:Y:S01]  /*3440*/  LDG.E.U16 R101, [R24.64] ;  /* 0x0000000618657981 */ /* 0x0002a2000c1e1500 */
[----:B0-----:R-:W-:-:S04]  /*3450*/  IMAD.WIDE R86, R2, 0x2, R74 ;  /* 0x0000000202567825 */ /* 0x001fc800078e024a */
[C---:B-1----:R-:W-:Y:S02]  /*3460*/  IMAD.WIDE R24, R2.reuse, 0x2, R116 ;  /* 0x0000000202187825 */ /* 0x042fe400078e0274 */
[----:B------:R0:W2:Y:S04]  /*3470*/  LDG.E.U16 R86, [R86.64] ;  /* 0x0000000656567981 */ /* 0x0000a8000c1e1500 */
[----:B0-----:R0:W2:Y:S02]  /*3480*/  LDG.E.U16 R87, [R24.64] ;  /* 0x0000000618577981 */ /* 0x0010a4000c1e1500 */
[----:B0-----:R-:W-:-:S05]  /*3490*/  IMAD.WIDE R24, R2, 0x2, R36 ;  /* 0x0000000202187825 */ /* 0x001fca00078e0224 */
[----:B------:R0:W2:Y:S02]  /*34a0*/  LDG.E.U16 R181, [R24.64] ;  /* 0x0000000618b57981 */ /* 0x0000a4000c1e1500 */
[----:B0-----:R-:W-:-:S05]  /*34b0*/  IMAD.WIDE R24, R2, 0x2, R38 ;  /* 0x0000000202187825 */ /* 0x001fca00078e0226 */
[----:B------:R0:W2:Y:S02]  /*34c0*/  LDG.E.U16 R176, [R24.64] ;  /* 0x0000000618b07981 */ /* 0x0000a4000c1e1500 */
[----:B0-----:R-:W-:-:S05]  /*34d0*/  IMAD.WIDE R24, R2, 0x2, R40 ;  /* 0x0000000202187825 */ /* 0x001fca00078e0228 */
[----:B------:R0:W2:Y:S02]  /*34e0*/  LDG.E.U16 R177, [R24.64] ;  /* 0x0000000618b17981 */ /* 0x0000a4000c1e1500 */
[----:B0-----:R-:W-:-:S05]  /*34f0*/  IMAD.WIDE R24, R2, 0x2, R54 ;  /* 0x0000000202187825 */ /* 0x001fca00078e0236 */
[----:B------:R0:W2:Y:S02]  /*3500*/  LDG.E.U16 R210, [R24.64] ;  /* 0x0000000618d27981 */ /* 0x0000a4000c1e1500 */
[----:B0-----:R-:W-:-:S05]  /*3510*/  IMAD.WIDE R24, R2, 0x2, R42 ;  /* 0x0000000202187825 */ /* 0x001fca00078e022a */
[----:B------:R0:W2:Y:S01]  /*3520*/  LDG.E.U16 R179, [R24.64] ;  /* 0x0000000618b37981 */ /* 0x0000a2000c1e1500 */
[----:B------:R-:W-:Y:S01]  /*3530*/  FMNMX R129, R29, R129, !PT ;  /* 0x000000811d817209 */ /* 0x000fe20007800000 */
[----:B0-----:R-:W-:-:S03]  /*3540*/  IMAD.WIDE R24, R2, 0x2, R44 ;  /* 0x0000000202187825 */ /* 0x001fc600078e022c */
[----:B------:R-:W-:Y:S02]  /*3550*/  FMNMX R129, R118, R129, !PT ;  /* 0x0000008176817209 */ /* 0x000fe40007800000 */
[----:B------:R0:W2:Y:S02]  /*3560*/  LDG.E.U16 R180, [R24.64] ;  /* 0x0000000618b47981 */ /* 0x0000a4000c1e1500 */
[----:B------:R-:W-:Y:S01]  /*3570*/  FMNMX R129, R119, R129, !PT ;  /* 0x0000008177817209 */ /* 0x000fe20007800000 */
[----:B0-----:R-:W-:-:S05]  /*3580*/  IMAD.WIDE R24, R2, 0x2, R46 ;  /* 0x0000000202187825 */ /* 0x001fca00078e022e */
[----:B------:R0:W2:Y:S01]  /*3590*/  LDG.E.U16 R182, [R24.64] ;  /* 0x0000000618b67981 */ /* 0x0000a2000c1e1500 */
[----:B------:R-:W-:Y:S01]  /*35a0*/  FMNMX R129, R121, R129, !PT ;  /* 0x0000008179817209 */ /* 0x000fe20007800000 */
[----:B0-----:R-:W-:-:S03]  /*35b0*/  IMAD.WIDE R24, R2, 0x2, R48 ;  /* 0x0000000202187825 */ /* 0x001fc600078e0230 */
[----:B------:R-:W-:Y:S02]  /*35c0*/  FMNMX R129, R131, R129, !PT ;  /* 0x0000008183817209 */ /* 0x000fe40007800000 */
[----:B------:R0:W5:Y:S01]  /*35d0*/  LDG.E.U16 R183, [R24.64] ;  /* 0x0000000618b77981 */ /* 0x000162000c1e1500 */
[----:B------:R-:W-:Y:S01]  /*35e0*/  IMAD.WIDE R108, R2, 0x2, R192 ;  /* 0x00000002026c7825 */ /* 0x000fe200078e02c0 */
[----:B------:R-:W-:-:S03]  /*35f0*/  FMNMX R129, R141, R129, !PT ;  /* 0x000000818d817209 */ /* 0x000fc60007800000 */
[C---:B0-----:R-:W-:Y:S02]  /*3600*/  IMAD.WIDE R24, R2.reuse, 0x2, R58 ;  /* 0x0000000202187825 */ /* 0x041fe400078e023a */
[----:B------:R0:W5:Y:S04]  /*3610*/  LDG.E.U16 R108, [R108.64] ;  /* 0x000000066c6c7981 */ /* 0x000168000c1e1500 */
[----:B------:R1:W5:Y:S01]  /*3620*/  LDG.E.U16 R211, [R24.64] ;  /* 0x0000000618d37981 */ /* 0x000362000c1e1500 */
[----:B------:R-:W-:Y:S01]  /*3630*/  IMAD.WIDE R132, R2, 0x2, R56 ;  /* 0x0000000202847825 */ /* 0x000fe200078e0238 */
[----:B------:R-:W-:-:S04]  /*3640*/  FMNMX R129, R165, R129, !PT ;  /* 0x00000081a5817209 */ /* 0x000fc80007800000 */
[----:B0-----:R0:W5:Y:S01]  /*3650*/  LDG.E.U16 R109, [R132.64] ;  /* 0x00000006846d7981 */ /* 0x001162000c1e1500 */
[----:B-1----:R-:W-:Y:S01]  /*3660*/  IMAD.WIDE R24, R2, 0x2, R60 ;  /* 0x0000000202187825 */ /* 0x002fe200078e023c */
[----:B------:R-:W-:-:S04]  /*3670*/  FMNMX R129, R168, R129, !PT ;  /* 0x00000081a8817209 */ /* 0x000fc80007800000 */
[----:B------:R1:W5:Y:S01]  /*3680*/  LDG.E.U16 R215, [R24.64] ;  /* 0x0000000618d77981 */ /* 0x000362000c1e1500 */
[----:B------:R-:W-:Y:S01]  /*3690*/  FMNMX R129, R4, R129, !PT ;  /* 0x0000008104817209 */ /* 0x000fe20007800000 */
[----:B-1----:R-:W-:-:S05]  /*36a0*/  IMAD.WIDE R24, R2, 0x2, R64 ;  /* 0x0000000202187825 */ /* 0x002fca00078e0240 */
[----:B------:R1:W5:Y:S01]  /*36b0*/  LDG.E.U16 R214, [R24.64] ;  /* 0x0000000618d67981 */ /* 0x000362000c1e1500 */
[----:B------:R-:W-:Y:S01]  /*36c0*/  FMNMX R129, R124, R129, !PT ;  /* 0x000000817c817209 */ /* 0x000fe20007800000 */
[----:B0-----:R-:W-:-:S04]  /*36d0*/  IMAD.WIDE R132, R2, 0x2, R70 ;  /* 0x0000000202847825 */ /* 0x001fc800078e0246 */
[----:B-1----:R-:W-:Y:S01]  /*36e0*/  IMAD.WIDE R24, R2, 0x2, R66 ;  /* 0x0000000202187825 */ /* 0x002fe200078e0242 */
[----:B------:R-:W-:Y:S01]  /*36f0*/  FMNMX R129, R3, R129, !PT ;  /* 0x0000008103817209 */ /* 0x000fe20007800000 */
[----:B------:R0:W5:Y:S04]  /*3700*/  LDG.E.U16 R217, [R132.64] ;  /* 0x0000000684d97981 */ /* 0x000168000c1e1500 */
[----:B------:R1:W5:Y:S01]  /*3710*/  LDG.E.U16 R216, [R24.64] ;  /* 0x0000000618d87981 */ /* 0x000362000c1e1500 */
[----:B------:R-:W-:Y:S01]  /*3720*/  FMNMX R129, R175, R129, !PT ;  /* 0x00000081af817209 */ /* 0x000fe20007800000 */
[----:B------:R-:W-:Y:S02]  /*3730*/  FMUL R130, R178, c[0x0][0x188] ;  /* 0x00006200b2827a20 */ /* 0x000fe40000400000 */
[----:B-1----:R-:W-:Y:S01]  /*3740*/  IMAD.WIDE R24, R2, 0x2, R72 ;  /* 0x0000000202187825 */ /* 0x002fe200078e0248 */
[----:B------:R-:W-:-:S04]  /*3750*/  FMNMX R129, R173, R129, !PT ;  /* 0x00000081ad817209 */ /* 0x000fc80007800000 */
[----:B------:R1:W5:Y:S01]  /*3760*/  LDG.E.U16 R178, [R24.64] ;  /* 0x0000000618b27981 */ /* 0x000362000c1e1500 */
[----:B------:R-:W-:Y:S01]  /*3770*/  FMNMX R129, R169, R129, !PT ;  /* 0x00000081a9817209 */ /* 0x000fe20007800000 */
[----:B0-----:R-:W-:Y:S02]  /*3780*/  FMUL R132, R159, c[0x0][0x188] ;  /* 0x000062009f847a20 */ /* 0x001fe40000400000 */
[----:B------:R-:W-:Y:S01]  /*3790*/  FMUL R140, R158, c[0x0][0x188] ;  /* 0x000062009e8c7a20 */ /* 0x000fe20000400000 */
[----:B------:R-:W-:Y:S01]  /*37a0*/  FMNMX R129, R30, R129, !PT ;  /* 0x000000811e817209 */ /* 0x000fe20007800000 */
[----:B------:R-:W-:Y:S02]  /*37b0*/  FMUL R115, R115, c[0x0][0x188] ;  /* 0x0000620073737a20 */ /* 0x000fe40000400000 */
[----:B------:R-:W-:Y:S01]  /*37c0*/  FMUL R114, R114, c[0x0][0x188] ;  /* 0x0000620072727a20 */ /* 0x000fe20000400000 */
[----:B------:R-:W-:Y:S01]  /*37d0*/  FMNMX R129, R7, R129, !PT ;  /* 0x0000008107817209 */ /* 0x000fe20007800000 */
[----:B------:R-:W-:Y:S01]  /*37e0*/  FMUL R27, R27, c[0x0][0x188] ;  /* 0x000062001b1b7a20 */ /* 0x000fe20000400000 */
[----:B-1----:R-:W-:Y:S01]  /*37f0*/  SHF.R.U32.HI R24, RZ, 0xd, R13 ;  /* 0x0000000dff187819 */ /* 0x002fe2000001160d */
[----:B------:R-:W-:Y:S01]  /*3800*/  FMUL R26, R26, c[0x0][0x188] ;  /* 0x000062001a1a7a20 */ /* 0x000fe20000400000 */
[----:B------:R-:W-:Y:S01]  /*3810*/  FMNMX R129, R6, R129, !PT ;  /* 0x0000008106817209 */ /* 0x000fe20007800000 */
[----:B------:R-:W-:Y:S03]  /*3820*/  BAR.SYNC.DEFER_BLOCKING 0x0 ;  /* 0x0000000000007b1d */ /* 0x000fe60000010000 */
[----:B------:R-:W-:-:S04]  /*3830*/  FMNMX R129, R163, R129, !PT ;  /* 0x00000081a3817209 */ /* 0x000fc80007800000 */
[----:B------:R-:W-:-:S04]  /*3840*/  FMNMX R129, R112, R129, !PT ;  /* 0x0000008170817209 */ /* 0x000fc80007800000 */
[----:B------:R-:W-:-:S04]  /*3850*/  FMNMX R129, R166, R129, !PT ;  /* 0x00000081a6817209 */ /* 0x000fc80007800000 */
[----:B------:R-:W-:-:S04]  /*3860*/  FMNMX R129, R113, R129, !PT ;  /* 0x0000008171817209 */ /* 0x000fc80007800000 */
[----:B------:R-:W-:-:S04]  /*3870*/  FMNMX R129, R104, R129, !PT ;  /* 0x0000008168817209 */ /* 0x000fc80007800000 */
[----:B------:R-:W-:-:S04]  /*3880*/  FMNMX R129, R170, R129, !PT ;  /* 0x00000081aa817209 */ /* 0x000fc80007800000 */
[----:B------:R-:W-:-:S04]  /*3890*/  FMNMX R129, R105, R129, !PT ;  /* 0x0000008169817209 */ /* 0x000fc80007800000 */
[----:B------:R-:W-:-:S04]  /*38a0*/  FMNMX R129, R84, R129, !PT ;  /* 0x0000008154817209 */ /* 0x000fc80007800000 */
[----:B------:R-:W-:-:S05]  /*38b0*/  FMNMX R129, R85, R129, !PT ;  /* 0x0000008155817209 */ /* 0x000fca0007800000 */
[----:B------:R-:W0:Y:S01]  /*38c0*/  SHFL.BFLY PT, R133, R129, 0x2, 0x1f ;  /* 0x0c401f0081857f89 */ /* 0x000e2200000e0000 */
[----:B------:R-:W-:Y:S02]  /*38d0*/  FSEL R132, R132, -INF , P4 ;  /* 0xff80000084847808 */ /* 0x000fe40002000000 */
[----:B------:R-:W-:Y:S02]  /*38e0*/  LOP3.LUT P4, RZ, R24, 0x1, RZ, 0xc0, !PT ;  /* 0x0000000118ff7812 */ /* 0x000fe4000788c0ff */
[--C-:B------:R-:W-:Y:S02]  /*38f0*/  SHF.R.U32.HI R24, RZ, 0xc, R13.reuse ;  /* 0x0000000cff187819 */ /* 0x100fe4000001160d */
[----:B------:R-:W-:Y:S02]  /*3900*/  FSEL R140, R140, -INF , P5 ;  /* 0xff8000008c8c7808 */ /* 0x000fe40002800000 */
[----:B------:R-:W-:Y:S02]  /*3910*/  LOP3.LUT P5, RZ, R24, 0x1, RZ, 0xc0, !PT ;  /* 0x0000000118ff7812 */ /* 0x000fe400078ac0ff */
[----:B------:R-:W-:-:S02]  /*3920*/  SHF.R.U32.HI R24, RZ, 0x9, R13 ;  /* 0x00000009ff187819 */ /* 0x000fc4000001160d */
[----:B------:R-:W-:Y:S02]  /*3930*/  FSEL R144, R115, -INF , P3 ;  /* 0xff80000073907808 */ /* 0x000fe40001800000 */
[----:B------:R-:W-:Y:S02]  /*3940*/  LOP3.LUT P3, RZ, R24, 0x1, RZ, 0xc0, !PT ;  /* 0x0000000118ff7812 */ /* 0x000fe4000786c0ff */
[----:B0-----:R-:W-:-:S05]  /*3950*/  FMNMX R133, R129, R133, !PT ;  /* 0x0000008581857209 */ /* 0x001fca0007800000 */
[----:B------:R-:W0:Y:S01]  /*3960*/  SHFL.BFLY PT, R24, R133, 0x1, 0x1f ;  /* 0x0c201f0085187f89 */ /* 0x000e2200000e0000 */
[--C-:B------:R-:W-:Y:S02]  /*3970*/  SHF.R.U32.HI R25, RZ, 0x8, R13.reuse ;  /* 0x00000008ff197819 */ /* 0x100fe4000001160d */
[----:B------:R-:W-:Y:S02]  /*3980*/  FSEL R146, R114, -INF , P6 ;  /* 0xff80000072927808 */ /* 0x000fe40003000000 */
[----:B------:R-:W-:Y:S02]  /*3990*/  LOP3.LUT P6, RZ, R25, 0x1, RZ, 0xc0, !PT ;  /* 0x0000000119ff7812 */ /* 0x000fe400078cc0ff */
[----:B------:R-:W-:Y:S01]  /*39a0*/  SHF.R.U32.HI R25, RZ, 0x5, R13 ;  /* 0x00000005ff197819 */ /* 0x000fe2000001160d */
[----:B------:R-:W-:Y:S01]  /*39b0*/  FMUL R129, R134, c[0x0][0x188] ;  /* 0x0000620086817a20 */ /* 0x000fe20000400000 */
[----:B------:R-:W-:Y:S02]  /*39c0*/  FSEL R149, R27, -INF , P2 ;  /* 0xff8000001b957808 */ /* 0x000fe40001000000 */
[----:B------:R-:W-:-:S02]  /*39d0*/  LOP3.LUT P2, RZ, R25, 0x1, RZ, 0xc0, !PT ;  /* 0x0000000119ff7812 */ /* 0x000fc4000784c0ff */
[--C-:B------:R-:W-:Y:S02]  /*39e0*/  SHF.R.U32.HI R25, RZ, 0x4, R13.reuse ;  /* 0x00000004ff197819 */ /* 0x100fe4000001160d */
[----:B------:R-:W-:Y:S02]  /*39f0*/  SHF.R.U32.HI R13, RZ, 0x1, R13 ;  /* 0x00000001ff0d7819 */ /* 0x000fe4000001160d */
[----:B------:R-:W-:Y:S02]  /*3a00*/  FSEL R129, R129, -INF , !P4 ;  /* 0xff80000081817808 */ /* 0x000fe40006000000 */
[----:B------:R-:W-:Y:S02]  /*3a10*/  LOP3.LUT P4, RZ, R13, 0x1, RZ, 0xc0, !PT ;  /* 0x000000010dff7812 */ /* 0x000fe4000788c0ff */
[----:B0-----:R-:W-:-:S04]  /*3a20*/  FMNMX R24, R133, R24, !PT ;  /* 0x0000001885187209 */ /* 0x001fc80007800000 */
[----:B------:R-:W-:-:S05]  /*3a30*/  FMNMX R13, R24, R14, !PT ;  /* 0x0000000e180d7209 */ /* 0x000fca0007800000 */
[----:B------:R-:W-:-:S04]  /*3a40*/  FADD R5, R5, -R13 ;  /* 0x8000000d05057221 */ /* 0x000fc80000000000 */
[----:B------:R-:W-:-:S04]  /*3a50*/  FMUL R5, R5, 1.4426950216293334961 ;  /* 0x3fb8aa3b05057820 */ /* 0x000fc80000400000 */
[----:B------:R0:W-:Y:S02]  /*3a60*/  MUFU.EX2 R161, R5 ;  /* 0x0000000500a17308 */ /* 0x0001e40000000800 */
[----:B0-----:R-:W-:-:S04]  /*3a70*/  FMNMX R5, R22, R164, !PT ;  /* 0x000000a416057209 */ /* 0x001fc80007800000 */
        /* <DEDUP_REMOVED lines=11> */
[----:B------:R-:W-:Y:S02]  /*3b30*/  FMNMX R5, R137, R5, !PT ;  /* 0x0000000589057209 */ /* 0x000fe40007800000 */
[----:B------:R-:W-:Y:S02]  /*3b40*/  FSEL R130, R130, -INF , P1 ;  /* 0xff80000082827808 */ /* 0x000fe40000800000 */
[----:B------:R-:W-:Y:S02]  /*3b50*/  ISETP.GE.AND P1, PT, R252, R31, PT ;  /* 0x0000001ffc00720c */ /* 0x000fe40003f26270 */
[----:B------:R-:W-:Y:S02]  /*3b60*/  FMNMX R5, R128, R5, !PT ;  /* 0x0000000580057209 */ /* 0x000fe40007800000 */
[----:B------:R-:W-:Y:S02]  /*3b70*/  FSEL R155, R26, -INF , P1 ;  /* 0xff8000001a9b7808 */ /* 0x000fe40000800000 */
[----:B------:R-:W-:-:S04]  /*3b80*/  FMNMX R5, R136, R5, !PT ;  /* 0x0000000588057209 */ /* 0x000fc80007800000 */
[----:B------:R-:W-:-:S04]  /*3b90*/  FMNMX R5, R155, R5, !PT ;  /* 0x000000059b057209 */ /* 0x000fc80007800000 */
[----:B------:R-:W-:Y:S01]  /*3ba0*/  FMNMX R5, R149, R5, !PT ;  /* 0x0000000595057209 */ /* 0x000fe20007800000 */
[----:B------:R-:W-:-:S03]  /*3bb0*/  FADD R131, R131, -R13 ;  /* 0x8000000d83837221 */ /* 0x000fc60000000000 */
[----:B------:R-:W-:Y:S02]  /*3bc0*/  FMNMX R5, R146, R5, !PT ;  /* 0x0000000592057209 */ /* 0x000fe40007800000 */
[----:B------:R-:W-:Y:S02]  /*3bd0*/  LOP3.LUT R115, R17, 0x10, RZ, 0x3c, !PT ;  /* 0x0000001011737812 */ /* 0x000fe400078e3cff */
[----:B------:R-:W-:Y:S01]  /*3be0*/  FMNMX R5, R144, R5, !PT ;  /* 0x0000000590057209 */ /* 0x000fe20007800000 */
[----:B------:R-:W-:Y:S01]  /*3bf0*/  FMUL R131, R131, 1.4426950216293334961 ;  /* 0x3fb8aa3b83837820 */ /* 0x000fe20000400000 */
[----:B--2---:R-:W-:Y:S02]  /*3c00*/  STS.U16 [R17], R125 ;  /* 0x0000007d11007388 */ /* 0x004fe40000000400 */
[----:B------:R-:W-:Y:S02]  /*3c10*/  FMNMX R5, R140, R5, !PT ;  /* 0x000000058c057209 */ /* 0x000fe40007800000 */
[----:B------:R-:W-:Y:S01]  /*3c20*/  STS.U16 [R17+0x800], R147 ;  /* 0x0008009311007388 */ /* 0x000fe20000000400 */
[----:B------:R-:W-:-:S03]  /*3c30*/  FADD R121, R121, -R13 ;  /* 0x8000000d79797221 */ /* 0x000fc60000000000 */
[----:B---3--:R-:W-:Y:S04]  /*3c40*/  STS.U16 [R17+0x1000], R150 ;  /* 0x0010009611007388 */ /* 0x008fe80000000400 */
[----:B----4-:R-:W-:Y:S04]  /*3c50*/  STS.U16 [R17+0x1800], R126 ;  /* 0x0018007e11007388 */ /* 0x010fe80000000400 */
[----:B------:R0:W-:Y:S01]  /*3c60*/  STS.U16 [R115+0x100], R145 ;  /* 0x0001009173007388 */ /* 0x0001e20000000400 */
[----:B------:R-:W-:Y:S01]  /*3c70*/  FMUL R121, R121, 1.4426950216293334961 ;  /* 0x3fb8aa3b79797820 */ /* 0x000fe20000400000 */
[----:B0-----:R0:W-:Y:S02]  /*3c80*/  MUFU.EX2 R145, R131 ;  /* 0x0000008300917308 */ /* 0x0011e40000000800 */
[----:B0-----:R-:W-:Y:S01]  /*3c90*/  FADD R131, R4, -R13 ;  /* 0x8000000d04837221 */ /* 0x001fe20000000000 */
[----:B------:R-:W-:-:S05]  /*3ca0*/  FMNMX R4, R132, R5, !PT ;  /* 0x0000000584047209 */ /* 0x000fca0007800000 */
[----:B------:R0:W-:Y:S01]  /*3cb0*/  MUFU.EX2 R147, R121 ;  /* 0x0000007900937308 */ /* 0x0001e20000000800 */
[----:B------:R-:W-:Y:S01]  /*3cc0*/  FMNMX R4, R130, R4, !PT ;  /* 0x0000000482047209 */ /* 0x000fe20007800000 */
[----:B------:R-:W-:-:S03]  /*3cd0*/  FMUL R31, R102, c[0x0][0x188] ;  /* 0x00006200661f7a20 */ /* 0x000fc60000400000 */
[----:B------:R-:W-:Y:S01]  /*3ce0*/  FMNMX R4, R127, R4, !PT ;  /* 0x000000047f047209 */ /* 0x000fe20007800000 */
[----:B0-----:R-:W-:-:S03]  /*3cf0*/  FMUL R121, R135, c[0x0][0x188] ;  /* 0x0000620087797a20 */ /* 0x001fc60000400000 */
[----:B------:R-:W-:Y:S01]  /*3d00*/  FMNMX R4, R129, R4, !PT ;  /* 0x0000000481047209 */ /* 0x000fe20007800000 */
[--C-:B------:R-:W-:Y:S01]  /*3d10*/  FADD R157, R23, -R13.reuse ;  /* 0x8000000d179d7221 */ /* 0x100fe20000000000 */
[----:B------:R-:W-:Y:S01]  /*3d20*/  FSEL R121, R121, -INF , !P5 ;  /* 0xff80000079797808 */ /* 0x000fe20006800000 */
[----:B------:R-:W-:Y:S01]  /*3d30*/  FMUL R23, R103, c[0x0][0x188] ;  /* 0x0000620067177a20 */ /* 0x000fe20000400000 */
[----:B------:R-:W-:Y:S02]  /*3d40*/  FSEL R31, R31, -INF , !P3 ;  /* 0xff8000001f1f7808 */ /* 0x000fe40005800000 */
[----:B------:R-:W-:Y:S01]  /*3d50*/  FMNMX R4, R121, R4, !PT ;  /* 0x0000000479047209 */ /* 0x000fe20007800000 */
[----:B------:R-:W-:Y:S01]  /*3d60*/  FMUL R106, R106, c[0x0][0x188] ;  /* 0x000062006a6a7a20 */ /* 0x000fe20000400000 */
[----:B------:R-:W-:Y:S01]  /*3d70*/  FSEL R23, R23, -INF , !P6 ;  /* 0xff80000017177808 */ /* 0x000fe20007000000 */
[--C-:B------:R-:W-:Y:S01]  /*3d80*/  FADD R3, R3, -R13.reuse ;  /* 0x8000000d03037221 */ /* 0x100fe20000000000 */
[----:B------:R-:W-:Y:S01]  /*3d90*/  FMNMX R4, R31, R4, !PT ;  /* 0x000000041f047209 */ /* 0x000fe20007800000 */
[----:B------:R-:W-:Y:S01]  /*3da0*/  FADD R29, R29, -R13 ;  /* 0x8000000d1d1d7221 */ /* 0x000fe20000000000 */
[----:B------:R-:W-:Y:S01]  /*3db0*/  LOP3.LUT P1, RZ, R25, 0x1, RZ, 0xc0, !PT ;  /* 0x0000000119ff7812 */ /* 0x000fe2000782c0ff */
[----:B------:R-:W-:Y:S01]  /*3dc0*/  FMUL R26, R107, c[0x0][0x188] ;  /* 0x000062006b1a7a20 */ /* 0x000fe20000400000 */
[----:B------:R-:W-:Y:S01]  /*3dd0*/  FMNMX R4, R23, R4, !PT ;  /* 0x0000000417047209 */ /* 0x000fe20007800000 */
[----:B------:R-:W-:Y:S01]  /*3de0*/  FMUL R126, R3, 1.4426950216293334961 ;  /* 0x3fb8aa3b037e7820 */ /* 0x000fe20000400000 */
[----:B------:R-:W-:Y:S01]  /*3df0*/  FSEL R3, R106, -INF , !P2 ;  /* 0xff8000006a037808 */ /* 0x000fe20005000000 */
[----:B------:R-:W-:Y:S01]  /*3e00*/  FMUL R29, R29, 1.4426950216293334961 ;  /* 0x3fb8aa3b1d1d7820 */ /* 0x000fe20000400000 */
[----:B------:R-:W-:Y:S01]  /*3e10*/  FSEL R26, R26, -INF , !P1 ;  /* 0xff8000001a1a7808 */ /* 0x000fe20004800000 */
[----:B------:R-:W-:Y:S01]  /*3e20*/  FMUL R27, R110, c[0x0][0x188] ;  /* 0x000062006e1b7a20 */ /* 0x000fe20000400000 */
[----:B------:R-:W-:Y:S01]  /*3e30*/  FMNMX R4, R3, R4, !PT ;  /* 0x0000000403047209 */ /* 0x000fe20007800000 */
[----:B------:R0:W-:Y:S03]  /*3e40*/  MUFU.EX2 R156, R29 ;  /* 0x0000001d009c7308 */ /* 0x0001e60000000800 */
[----:B------:R-:W-:-:S02]  /*3e50*/  FSEL R27, R27, -INF , !P4 ;  /* 0xff8000001b1b7808 */ /* 0x000fc40006000000 */
[----:B------:R-:W-:Y:S01]  /*3e60*/  FMNMX R4, R26, R4, !PT ;  /* 0x000000041a047209 */ /* 0x000fe20007800000 */
[----:B0-----:R-:W-:-:S03]  /*3e70*/  FMUL R29, R111, c[0x0][0x188] ;  /* 0x000062006f1d7a20 */ /* 0x001fc60000400000 */
[----:B------:R-:W-:Y:S01]  /*3e80*/  FMNMX R4, R27, R4, !PT ;  /* 0x000000041b047209 */ /* 0x000fe20007800000 */
[----:B------:R-:W-:Y:S01]  /*3e90*/  FADD R8, R8, -R13 ;  /* 0x8000000d08087221 */ /* 0x000fe20000000000 */
[----:B------:R-:W-:-:S03]  /*3ea0*/  FSEL R29, R29, -INF , P0 ;  /* 0xff8000001d1d7808 */ /* 0x000fc60000000000 */
[----:B------:R-:W-:Y:S01]  /*3eb0*/  FMUL R8, R8, 1.4426950216293334961 ;  /* 0x3fb8aa3b08087820 */ /* 0x000fe20000400000 */
[----:B------:R-:W-:-:S03]  /*3ec0*/  FMNMX R4, R29, R4, !PT ;  /* 0x000000041d047209 */ /* 0x000fc60007800000 */
[----:B------:R0:W-:Y:S02]  /*3ed0*/  MUFU.EX2 R162, R8 ;  /* 0x0000000800a27308 */ /* 0x0001e40000000800 */
[----:B0-----:R-:W0:Y:S01]  /*3ee0*/  SHFL.BFLY PT, R8, R4, 0x2, 0x1f ;  /* 0x0c401f0004087f89 */ /* 0x001e2200000e0000 */
[--C-:B------:R-:W-:Y:S01]  /*3ef0*/  FADD R6, R6, -R13.reuse ;  /* 0x8000000d06067221 */ /* 0x100fe20000000000 */
[----:B------:R-:W-:Y:S02]  /*3f00*/  LOP3.LUT R114, R17, 0x20, RZ, 0x3c, !PT ;  /* 0x0000002011727812 */ /* 0x000fe400078e3cff */
[----:B-----5:R-:W-:Y:S01]  /*3f10*/  STS.U16 [R115+0x900], R151 ;  /* 0x0009009773007388 */ /* 0x020fe20000000400 */
[----:B------:R-:W-:Y:S02]  /*3f20*/  FADD R9, R9, -R13 ;  /* 0x8000000d09097221 */ /* 0x000fe40000000000 */
[----:B------:R-:W-:Y:S01]  /*3f30*/  FMUL R6, R6, 1.4426950216293334961 ;  /* 0x3fb8aa3b06067820 */ /* 0x000fe20000400000 */
[----:B------:R-:W-:Y:S04]  /*3f40*/  STS.U16 [R115+0x1100], R181 ;  /* 0x001100b573007388 */ /* 0x000fe80000000400 */
[----:B------:R1:W-:Y:S01]  /*3f50*/  STS.U16 [R115+0x1900], R210 ;  /* 0x001900d273007388 */ /* 0x0003e20000000400 */
[----:B------:R-:W-:Y:S01]  /*3f60*/  FMUL R9, R9, 1.4426950216293334961 ;  /* 0x3fb8aa3b09097820 */ /* 0x000fe20000400000 */
[----:B------:R0:W-:Y:S02]  /*3f70*/  MUFU.EX2 R24, R6 ;  /* 0x0000000600187308 */ /* 0x0001e40000000800 */
[----:B------:R-:W-:Y:S01]  /*3f80*/  STS.U16 [R114+0x200], R174 ;  /* 0x000200ae72007388 */ /* 0x000fe20000000400 */
[----:B------:R-:W-:-:S03]  /*3f90*/  LOP3.LUT R102, R17, 0x40, RZ, 0x3c, !PT ;  /* 0x0000004011667812 */ /* 0x000fc600078e3cff */
[----:B------:R-:W-:Y:S01]  /*3fa0*/  STS.U16 [R114+0xa00], R172 ;  /* 0x000a00ac72007388 */ /* 0x000fe20000000400 */
[----:B-1----:R-:W-:-:S03]  /*3fb0*/  LOP3.LUT R115, R17, 0x30, RZ, 0x3c, !PT ;  /* 0x0000003011737812 */ /* 0x002fc600078e3cff */
[----:B------:R-:W-:Y:S01]  /*3fc0*/  STS.U16 [R114+0x1200], R176 ;  /* 0x001200b072007388 */ /* 0x000fe20000000400 */
[----:B0-----:R-:W-:-:S03]  /*3fd0*/  FMNMX R6, R4, R8, !PT ;  /* 0x0000000804067209 */ /* 0x001fc60007800000 */
[----:B------:R-:W-:Y:S01]  /*3fe0*/  STS.U16 [R114+0x1a00], R211 ;  /* 0x001a00d372007388 */ /* 0x000fe20000000400 */
[----:B------:R0:W-:Y:S03]  /*3ff0*/  MUFU.EX2 R160, R9 ;  /* 0x0000000900a07308 */ /* 0x0001e60000000800 */
[----:B------:R-:W-:Y:S01]  /*4000*/  STS.U16 [R115+0x300], R171 ;  /* 0x000300ab73007388 */ /* 0x000fe20000000400 */
[----:B------:R-:W-:-:S03]  /*4010*/  LOP3.LUT R103, R17, 0x50, RZ, 0x3c, !PT ;  /* 0x0000005011677812 */ /* 0x000fc600078e3cff */
[----:B------:R-:W-:Y:S04]  /*4020*/  STS.U16 [R115+0xb00], R109 ;  /* 0x000b006d73007388 */ /* 0x000fe80000000400 */
[----:B------:R-:W-:Y:S04]  /*4030*/  STS.U16 [R115+0x1300], R177 ;  /* 0x001300b173007388 */ /* 0x000fe80000000400 */
[----:B------:R-:W-:Y:S04]  /*4040*/  STS.U16 [R115+0x1b00], R215 ;  /* 0x001b00d773007388 */ /* 0x000fe80000000400 */
[----:B0-----:R-:W0:Y:S04]  /*4050*/  SHFL.BFLY PT, R9, R6, 0x1, 0x1f ;  /* 0x0c201f0006097f89 */ /* 0x001e2800000e0000 */
[----:B------:R-:W-:Y:S01]  /*4060*/  STS.U16 [R102+0x400], R108 ;  /* 0x0004006c66007388 */ /* 0x000fe20000000400 */
[----:B------:R-:W-:-:S03]  /*4070*/  LOP3.LUT R106, R17, 0x60, RZ, 0x3c, !PT ;  /* 0x00000060116a7812 */ /* 0x000fc600078e3cff */
[----:B------:R-:W-:Y:S04]  /*4080*/  STS.U16 [R102+0xc00], R167 ;  /* 0x000c00a766007388 */ /* 0x000fe80000000400 */
[----:B------:R-:W-:Y:S04]  /*4090*/  STS.U16 [R102+0x1400], R179 ;  /* 0x001400b366007388 */ /* 0x000fe80000000400 */
[----:B------:R-:W-:Y:S04]  /*40a0*/  STS.U16 [R102+0x1c00], R214 ;  /* 0x001c00d666007388 */ /* 0x000fe80000000400 */
[----:B------:R-:W-:Y:S04]  /*40b0*/  STS.U16 [R103+0x500], R100 ;  /* 0x0005006467007388 */ /* 0x000fe80000000400 */
[----:B------:R-:W-:Y:S04]  /*40c0*/  STS.U16 [R103+0xd00], R101 ;  /* 0x000d006567007388 */ /* 0x000fe80000000400 */
[----:B------:R-:W-:Y:S04]  /*40d0*/  STS.U16 [R103+0x1500], R180 ;  /* 0x001500b467007388 */ /* 0x000fe80000000400 */
[----:B------:R1:W-:Y:S04]  /*40e0*/  STS.U16 [R103+0x1d00], R216 ;  /* 0x001d00d867007388 */ /* 0x0003e80000000400 */
[----:B------:R-:W-:Y:S04]  /*40f0*/  STS.U16 [R106+0x600], R83 ;  /* 0x000600536a007388 */ /* 0x000fe80000000400 */
[----:B------:R-:W-:Y:S01]  /*4100*/  STS.U16 [R106+0xe00], R86 ;  /* 0x000e00566a007388 */ /* 0x000fe20000000400 */
[----:B-1----:R-:W-:-:S03]  /*4110*/  LOP3.LUT R103, R17, 0x70, RZ, 0x3c, !PT ;  /* 0x0000007011677812 */ /* 0x002fc600078e3cff */
[----:B------:R-:W-:Y:S01]  /*4120*/  STS.U16 [R106+0x1600], R182 ;  /* 0x001600b66a007388 */ /* 0x000fe20000000400 */
[----:B------:R-:W-:-:S03]  /*4130*/  FADD R16, R16, -R13 ;  /* 0x8000000d10107221 */ /* 0x000fc60000000000 */
[----:B------:R1:W-:Y:S04]  /*4140*/  STS.U16 [R106+0x1e00], R217 ;  /* 0x001e00d96a007388 */ /* 0x0003e80000000400 */
[----:B------:R-:W-:Y:S04]  /*4150*/  STS.U16 [R103+0x700], R82 ;  /* 0x0007005267007388 */ /* 0x000fe80000000400 */
[----:B------:R-:W-:Y:S04]  /*4160*/  STS.U16 [R103+0xf00], R87 ;  /* 0x000f005767007388 */ /* 0x000fe80000000400 */
[----:B------:R-:W-:Y:S01]  /*4170*/  STS.U16 [R103+0x1700], R183 ;  /* 0x001700b767007388 */ /* 0x000fe20000000400 */
[----:B------:R-:W-:-:S03]  /*4180*/  FMUL R16, R16, 1.4426950216293334961 ;  /* 0x3fb8aa3b10107820 */ /* 0x000fc60000400000 */
[----:B------:R-:W-:Y:S01]  /*4190*/  STS.U16 [R103+0x1f00], R178 ;  /* 0x001f00b267007388 */ /* 0x000fe20000000400 */
[----:B------:R0:W-:Y:S02]  /*41a0*/  MUFU.EX2 R159, R16 ;  /* 0x00000010009f7308 */ /* 0x0001e40000000800 */
[----:B0-----:R-:W-:Y:S01]  /*41b0*/  FMNMX R16, R6, R9, !PT ;  /* 0x0000000906107209 */ /* 0x001fe20007800000 */
[----:B------:R-:W-:-:S03]  /*41c0*/  FADD R6, -R13, R14 ;  /* 0x0000000e0d067221 */ /* 0x000fc60000000100 */
[----:B------:R-:W-:Y:S01]  /*41d0*/  FMNMX R16, R16, R20, !PT ;  /* 0x0000001410107209 */ /* 0x000fe20007800000 */
[----:B------:R-:W-:Y:S02]  /*41e0*/  FMUL R6, R6, 1.4426950216293334961 ;  /* 0x3fb8aa3b06067820 */ /* 0x000fe40000400000 */
[----:B------:R-:W-:Y:S02]  /*41f0*/  FADD R165, R165, -R13 ;  /* 0x8000000da5a57221 */ /* 0x000fe40000000000 */
[--C-:B------:R-:W-:Y:S02]  /*4200*/  FADD R102, R22, -R16.reuse ;  /* 0x8000001016667221 */ /* 0x100fe40000000000 */
[----:B------:R0:W2:Y:S01]  /*4210*/  MUFU.EX2 R22, R6 ;  /* 0x0000000600167308 */ /* 0x0000a20000000800 */
[--C-:B------:R-:W-:Y:S02]  /*4220*/  FADD R164, R164, -R16.reuse ;  /* 0x80000010a4a47221 */ /* 0x100fe40000000000 */
[----:B------:R-:W-:-:S02]  /*4230*/  FADD R81, R81, -R16 ;  /* 0x8000001051517221 */ /* 0x000fc40000000000 */
[----:B------:R-:W-:Y:S02]  /*4240*/  FMUL R134, R165, 1.4426950216293334961 ;  /* 0x3fb8aa3ba5867820 */ /* 0x000fe40000400000 */
[----:B0-----:R-:W-:Y:S02]  /*4250*/  FADD R6, -R16, R20 ;  /* 0x0000001410067221 */ /* 0x001fe40000000100 */
[----:B------:R-:W-:Y:S02]  /*4260*/  FMUL R165, R164, 1.4426950216293334961 ;  /* 0x3fb8aa3ba4a57820 */ /* 0x000fe40000400000 */
[----:B------:R-:W-:Y:S02]  /*4270*/  FMUL R20, R6, 1.4426950216293334961 ;  /* 0x3fb8aa3b06147820 */ /* 0x000fe40000400000 */
[----:B------:R-:W-:Y:S01]  /*4280*/  FMUL R135, R102, 1.4426950216293334961 ;  /* 0x3fb8aa3b66877820 */ /* 0x000fe20000400000 */
[----:B------:R-:W-:Y:S01]  /*4290*/  BAR.SYNC.DEFER_BLOCKING 0x0 ;  /* 0x0000000000007b1d */ /* 0x000fe20000010000 */
[----:B------:R-:W-:-:S02]  /*42a0*/  FMUL R164, R81, 1.4426950216293334961 ;  /* 0x3fb8aa3b51a47820 */ /* 0x000fc40000400000 */
[----:B------:R-:W-:Y:S02]  /*42b0*/  FADD R6, R80, -R16 ;  /* 0x8000001050067221 */ /* 0x000fe40000000000 */
[----:B------:R-:W-:-:S04]  /*42c0*/  FADD R163, R163, -R13 ;  /* 0x8000000da3a37221 */ /* 0x000fc80000000000 */
[----:B------:R-:W-:Y:S02]  /*42d0*/  FMUL R5, R163, 1.4426950216293334961 ;  /* 0x3fb8aa3ba3057820 */ /* 0x000fe40000400000 */
[----:B------:R-:W-:Y:S01]  /*42e0*/  FMUL R163, R6, 1.4426950216293334961 ;  /* 0x3fb8aa3b06a37820 */ /* 0x000fe20000400000 */
[----:B------:R-:W0:Y:S04]  /*42f0*/  LDSM.16.M88.4 R100, [R19] ;  /* 0x000000001364783b */ /* 0x000e280000000200 */
[----:B------:R-:W3:Y:S01]  /*4300*/  LDSM.16.M88.4 R80, [R19+0x800] ;  /* 0x000800001350783b */ /* 0x000ee20000000200 */
[----:B------:R-:W-:Y:S01]  /*4310*/  MUFU.EX2 R135, R135 ;  /* 0x0000008700877308 */ /* 0x000fe20000000800 */
[--C-:B------:R-:W-:Y:S02]  /*4320*/  FADD R7, R7, -R13.reuse ;  /* 0x8000000d07077221 */ /* 0x100fe40000000000 */
[----:B------:R-:W-:-:S05]  /*4330*/  FADD R112, R112, -R13 ;  /* 0x8000000d70707221 */ /* 0x000fca0000000000 */
[----:B------:R-:W-:Y:S01]  /*4340*/  MUFU.EX2 R165, R165 ;  /* 0x000000a500a57308 */ /* 0x000fe20000000800 */
[----:B------:R-:W-:Y:S02]  /*4350*/  FMUL R7, R7, 1.4426950216293334961 ;  /* 0x3fb8aa3b07077820 */ /* 0x000fe40000400000 */
[----:B------:R-:W-:-:S05]  /*4360*/  FADD R113, R113, -R13 ;  /* 0x8000000d71717221 */ /* 0x000fca0000000000 */
[----:B------:R-:W-:Y:S01]  /*4370*/  MUFU.EX2 R164, R164 ;  /* 0x000000a400a47308 */ /* 0x000fe20000000800 */
[----:B------:R-:W-:-:S07]  /*4380*/  FADD R105, R105, -R13 ;  /* 0x8000000d69697221 */ /* 0x000fce0000000000 */
[----:B------:R-:W4:Y:S08]  /*4390*/  MUFU.EX2 R20, R20 ;  /* 0x0000001400147308 */ /* 0x000f300000000800 */
[----:B------:R-:W5:Y:S01]  /*43a0*/  MUFU.EX2 R163, R163 ;  /* 0x000000a300a37308 */ /* 0x000f620000000800 */
[--C-:B------:R-:W-:Y:S02]  /*43b0*/  FADD R6, R84, -R13.reuse ;  /* 0x8000000d54067221 */ /* 0x100fe40000000000 */
[----:B------:R-:W-:-:S02]  /*43c0*/  FADD R108, R85, -R13 ;  /* 0x8000000d556c7221 */ /* 0x000fc40000000000 */
[----:B------:R-:W3:Y:S01]  /*43d0*/  LDSM.16.M88.4 R84, [R19+0x1000] ;  /* 0x001000001354783b */ /* 0x000ee20000000200 */
[----:B------:R-:W-:Y:S02]  /*43e0*/  FMUL R4, R113, 1.4426950216293334961 ;  /* 0x3fb8aa3b71047820 */ /* 0x000fe40000400000 */
[----:B------:R0:W-:Y:S01]  /*43f0*/  MUFU.EX2 R25, R7 ;  /* 0x0000000700197308 */ /* 0x0001e20000000800 */
[--C-:B------:R-:W-:Y:S02]  /*4400*/  FADD R104, R104, -R13.reuse ;  /* 0x8000000d68687221 */ /* 0x100fe40000000000 */
[----:B------:R-:W-:Y:S02]  /*4410*/  FMUL R105, R105, 1.4426950216293334961 ;  /* 0x3fb8aa3b69697820 */ /* 0x000fe40000400000 */
[----:B------:R-:W-:Y:S02]  /*4420*/  FADD R158, R28, -R13 ;  /* 0x8000000d1c9e7221 */ /* 0x000fe40000000000 */
[----:B0-----:R-:W-:-:S02]  /*4430*/  FMUL R7, R112, 1.4426950216293334961 ;  /* 0x3fb8aa3b70077820 */ /* 0x001fc40000400000 */
[----:B------:R-:W0:Y:S01]  /*4440*/  LDSM.16.M88.4 R112, [R19+0x1800] ;  /* 0x001800001370783b */ /* 0x000e220000000200 */
[----:B------:R-:W-:Y:S01]  /*4450*/  FMUL R28, R104, 1.4426950216293334961 ;  /* 0x3fb8aa3b681c7820 */ /* 0x000fe20000400000 */
[----:B------:R5:W-:Y:S01]  /*4460*/  MUFU.EX2 R14, R105 ;  /* 0x00000069000e7308 */ /* 0x000be20000000800 */
[----:B--2---:R-:W-:Y:S01]  /*4470*/  FMUL R88, R22, R88 ;  /* 0x0000005816587220 */ /* 0x004fe20000400000 */
[----:B------:R-:W-:Y:S01]  /*4480*/  F2FP.BF16.PACK_AB R104, R162, R161 ;  /* 0x000000a1a268723e */ /* 0x000fe200000010ff */
[----:B------:R-:W-:Y:S01]  /*4490*/  FMUL R89, R22, R89 ;  /* 0x0000005916597220 */ /* 0x000fe20000400000 */
[----:B-1----:R-:W-:Y:S01]  /*44a0*/  F2FP.BF16.PACK_AB R106, R159, R160 ;  /* 0x000000a09f6a723e */ /* 0x002fe200000010ff */
[C---:B----4-:R-:W-:Y:S01]  /*44b0*/  FMUL R90, R20.reuse, R90 ;  /* 0x0000005a145a7220 */ /* 0x050fe20000400000 */
[----:B-----5:R-:W-:Y:S01]  /*44c0*/  F2FP.BF16.PACK_AB R107, R163, R164 ;  /* 0x000000a4a36b723e */ /* 0x020fe200000010ff */
[----:B------:R-:W-:Y:S01]  /*44d0*/  FMUL R91, R20, R91 ;  /* 0x0000005b145b7220 */ /* 0x000fe20000400000 */
[----:B------:R-:W-:Y:S01]  /*44e0*/  F2FP.BF16.PACK_AB R105, R165, R135 ;  /* 0x00000087a569723e */ /* 0x000fe200000010ff */
[----:B------:R-:W-:-:S02]  /*44f0*/  FMUL R92, R22, R92 ;  /* 0x0000005c165c7220 */ /* 0x000fc40000400000 */
[----:B------:R-:W-:Y:S02]  /*4500*/  FMUL R93, R22, R93 ;  /* 0x0000005d165d7220 */ /* 0x000fe40000400000 */
[C---:B------:R-:W-:Y:S02]  /*4510*/  FMUL R94, R20.reuse, R94 ;  /* 0x0000005e145e7220 */ /* 0x040fe40000400000 */
[----:B------:R-:W-:Y:S01]  /*4520*/  FMUL R95, R20, R95 ;  /* 0x0000005f145f7220 */ /* 0x000fe20000400000 */
[----:B------:R-:W-:Y:S01]  /*4530*/  HMMA.16816.F32.BF16 R88, R104, R100, R88 ;  /* 0x000000646858723c */ /* 0x000fe20000041858 */
[----:B------:R-:W-:Y:S02]  /*4540*/  FMUL R108, R108, 1.4426950216293334961 ;  /* 0x3fb8aa3b6c6c7820 */ /* 0x000fe40000400000 */
[----:B------:R-:W-:Y:S02]  /*4550*/  FADD R118, R118, -R13 ;  /* 0x8000000d76767221 */ /* 0x000fe40000000000 */
[----:B------:R-:W-:-:S02]  /*4560*/  FADD R109, R120, -R16 ;  /* 0x80000010786d7221 */ /* 0x000fc40000000000 */
[--C-:B------:R-:W-:Y:S01]  /*4570*/  FADD R100, R154, -R16.reuse ;  /* 0x800000109a647221 */ /* 0x100fe20000000000 */
[----:B---3--:R-:W-:Y:S01]  /*4580*/  HMMA.16816.F32.BF16 R92, R104, R80, R92 ;  /* 0x00000050685c723c */ /* 0x008fe2000004185c */
[--C-:B------:R-:W-:Y:S01]  /*4590*/  FADD R101, R153, -R16.reuse ;  /* 0x8000001099657221 */ /* 0x100fe20000000000 */
[----:B------:R1:W-:Y:S01]  /*45a0*/  MUFU.EX2 R120, R108 ;  /* 0x0000006c00787308 */ /* 0x0003e20000000800 */
[----:B------:R-:W-:Y:S02]  /*45b0*/  FMUL R157, R157, 1.4426950216293334961 ;  /* 0x3fb8aa3b9d9d7820 */ /* 0x000fe40000400000 */
[----:B------:R-:W-:Y:S02]  /*45c0*/  FMUL R158, R158, 1.4426950216293334961 ;  /* 0x3fb8aa3b9e9e7820 */ /* 0x000fe40000400000 */
[--C-:B------:R-:W-:Y:S02]  /*45d0*/  FADD R80, R152, -R16.reuse ;  /* 0x8000001098507221 */ /* 0x100fe40000000000 */
[----:B------:R-:W-:-:S02]  /*45e0*/  FADD R148, R148, -R16 ;  /* 0x8000001094947221 */ /* 0x000fc40000000000 */
[----:B------:R-:W-:Y:S02]  /*45f0*/  FMUL R118, R118, 1.4426950216293334961 ;  /* 0x3fb8aa3b76767820 */ /* 0x000fe40000400000 */
[----:B-1----:R-:W-:Y:S02]  /*4600*/  FMUL R108, R109, 1.4426950216293334961 ;  /* 0x3fb8aa3b6d6c7820 */ /* 0x002fe40000400000 */
[----:B------:R-:W-:Y:S02]  /*4610*/  FMUL R100, R100, 1.4426950216293334961 ;  /* 0x3fb8aa3b64647820 */ /* 0x000fe40000400000 */
[----:B------:R-:W-:Y:S02]  /*4620*/  FMUL R101, R101, 1.4426950216293334961 ;  /* 0x3fb8aa3b65657820 */ /* 0x000fe40000400000 */
[----:B------:R-:W-:Y:S01]  /*4630*/  FMUL R80, R80, 1.4426950216293334961 ;  /* 0x3fb8aa3b50507820 */ /* 0x000fe20000400000 */
[----:B------:R-:W-:Y:S01]  /*4640*/  MUFU.EX2 R157, R157 ;  /* 0x0000009d009d7308 */ /* 0x000fe20000000800 */
[----:B------:R-:W-:-:S07]  /*4650*/  FMUL R81, R148, 1.4426950216293334961 ;  /* 0x3fb8aa3b94517820 */ /* 0x000fce0000400000 */
[----:B------:R-:W1:Y:S08]  /*4660*/  MUFU.EX2 R158, R158 ;  /* 0x0000009e009e7308 */ /* 0x000e700000000800 */
[----:B------:R-:W-:Y:S08]  /*4670*/  MUFU.EX2 R150, R118 ;  /* 0x0000007600967308 */ /* 0x000ff00000000800 */
[----:B------:R-:W-:Y:S08]  /*4680*/  MUFU.EX2 R154, R108 ;  /* 0x0000006c009a7308 */ /* 0x000ff00000000800 */
[----:B------:R-:W2:Y:S08]  /*4690*/  MUFU.EX2 R153, R100 ;  /* 0x0000006400997308 */ /* 0x000eb00000000800 */
[----:B------:R-:W-:Y:S08]  /*46a0*/  MUFU.EX2 R152, R101 ;  /* 0x0000006500987308 */ /* 0x000ff00000000800 */
[----:B------:R3:W4:Y:S01]  /*46b0*/  MUFU.EX2 R148, R80 ;  /* 0x0000005000947308 */ /* 0x0007220000000800 */
[----:B------:R-:W-:-:S02]  /*46c0*/  FMUL R76, R22, R76 ;  /* 0x0000004c164c7220 */ /* 0x000fc40000400000 */
[----:B------:R-:W-:Y:S02]  /*46d0*/  FMUL R77, R22, R77 ;  /* 0x0000004d164d7220 */ /* 0x000fe40000400000 */
[C---:B------:R-:W-:Y:S02]  /*46e0*/  FMUL R78, R20.reuse, R78 ;  /* 0x0000004e144e7220 */ /* 0x040fe40000400000 */
[----:B------:R-:W-:Y:S02]  /*46f0*/  FMUL R79, R20, R79 ;  /* 0x0000004f144f7220 */ /* 0x000fe40000400000 */
[C---:B------:R-:W-:Y:S02]  /*4700*/  FMUL R96, R22.reuse, R96 ;  /* 0x0000006016607220 */ /* 0x040fe40000400000 */
[----:B------:R-:W-:Y:S02]  /*4710*/  FMUL R97, R22, R97 ;  /* 0x0000006116617220 */ /* 0x000fe40000400000 */
[----:B------:R-:W-:-:S02]  /*4720*/  FMUL R98, R20, R98 ;  /* 0x0000006214627220 */ /* 0x000fc40000400000 */
[----:B------:R-:W-:Y:S02]  /*4730*/  FMUL R99, R20, R99 ;  /* 0x0000006314637220 */ /* 0x000fe40000400000 */
[----:B---3--:R-:W-:Y:S01]  /*4740*/  FADD R80, R143, -R16 ;  /* 0x800000108f507221 */ /* 0x008fe20000000000 */
[----:B-1----:R-:W-:Y:S01]  /*4750*/  F2FP.BF16.PACK_AB R108, R158, R157 ;  /* 0x0000009d9e6c723e */ /* 0x002fe200000010ff */
[----:B------:R-:W-:Y:S01]  /*4760*/  FADD R8, R166, -R13 ;  /* 0x8000000da6087221 */ /* 0x000fe20000000000 */
[----:B--2---:R-:W-:Y:S01]  /*4770*/  F2FP.BF16.PACK_AB R109, R153, R154 ;  /* 0x0000009a996d723e */ /* 0x004fe200000010ff */
[----:B------:R-:W-:Y:S01]  /*4780*/  FMUL R80, R80, 1.4426950216293334961 ;  /* 0x3fb8aa3b50507820 */ /* 0x000fe20000400000 */
[----:B------:R-:W-:Y:S01]  /*4790*/  F2FP.BF16.PACK_AB R110, R150, R156 ;  /* 0x0000009c966e723e */ /* 0x000fe200000010ff */
[----:B------:R-:W-:Y:S01]  /*47a0*/  HMMA.16816.F32.BF16 R76, R104, R84, R76 ;  /* 0x00000054684c723c */ /* 0x000fe2000004184c */
[----:B----4-:R-:W-:Y:S02]  /*47b0*/  F2FP.BF16.PACK_AB R111, R148, R152 ;  /* 0x00000098946f723e */ /* 0x010fe400000010ff */
[----:B------:R-:W-:-:S05]  /*47c0*/  LOP3.LUT R166, R19, 0x40, RZ, 0x3c, !PT ;  /* 0x0000004013a67812 */ /* 0x000fca00078e3cff */
[----:B0-----:R-:W-:Y:S01]  /*47d0*/  HMMA.16816.F32.BF16 R104, R104, R112, R96 ;  /* 0x000000706868723c */ /* 0x001fe20000041860 */
[----:B------:R0:W-:Y:S01]  /*47e0*/  MUFU.EX2 R112, R80 ;  /* 0x0000005000707308 */ /* 0x0001e20000000800 */
[----:B------:R-:W1:Y:S06]  /*47f0*/  LDSM.16.M88.4 R96, [R166] ;  /* 0x00000000a660783b */ /* 0x000e6c0000000200 */
[----:B------:R-:W-:Y:S01]  /*4800*/  HMMA.16816.F32.BF16 R100, R108, R102, R88 ;  /* 0x000000666c64723c */ /* 0x000fe20000041858 */
[----:B------:R2:W-:Y:S01]  /*4810*/  MUFU.EX2 R143, R81 ;  /* 0x00000051008f7308 */ /* 0x0005e20000000800 */
[----:B0-----:R-:W-:Y:S01]  /*4820*/  FADD R80, R139, -R16 ;  /* 0x800000108b507221 */ /* 0x001fe20000000000 */
[----:B------:R-:W0:Y:S01]  /*4830*/  LDSM.16.M88.4 R88, [R166+0x800] ;  /* 0x00080000a658783b */ /* 0x000e220000000200 */
[----:B------:R-:W-:-:S02]  /*4840*/  FADD R141, R141, -R13 ;  /* 0x8000000d8d8d7221 */ /* 0x000fc40000000000 */
[----:B--2---:R-:W-:Y:S02]  /*4850*/  FMUL R81, R80, 1.4426950216293334961 ;  /* 0x3fb8aa3b50517820 */ /* 0x004fe40000400000 */
[--C-:B------:R-:W-:Y:S01]  /*4860*/  FADD R80, R138, -R16.reuse ;  /* 0x800000108a507221 */ /* 0x100fe20000000000 */
[----:B------:R-:W-:Y:S01]  /*4870*/  HMMA.16816.F32.BF16 R92, R108, R82, R92 ;  /* 0x000000526c5c723c */ /* 0x000fe2000004185c */
[----:B------:R-:W-:Y:S01]  /*4880*/  FADD R165, R135, R165 ;  /* 0x000000a587a57221 */ /* 0x000fe20000000000 */
[----:B------:R2:W-:Y:S01]  /*4890*/  MUFU.EX2 R138, R81 ;  /* 0x00000051008a7308 */ /* 0x0005e20000000800 */
[----:B------:R-:W-:Y:S02]  /*48a0*/  FADD R119, R119, -R13 ;  /* 0x8000000d77777221 */ /* 0x000fe40000000000 */
[----:B------:R-:W-:Y:S02]  /*48b0*/  FADD R142, R142, -R16 ;  /* 0x800000108e8e7221 */ /* 0x000fe40000000000 */
[----:B------:R-:W-:-:S02]  /*48c0*/  FMUL R135, R80, 1.4426950216293334961 ;  /* 0x3fb8aa3b50877820 */ /* 0x000fc40000400000 */
[----:B------:R-:W-:Y:S01]  /*48d0*/  FMUL R141, R141, 1.4426950216293334961 ;  /* 0x3fb8aa3b8d8d7820 */ /* 0x000fe20000400000 */
[----:B--2---:R-:W2:Y:S01]  /*48e0*/  LDSM.16.M88.4 R80, [R166+0x1000] ;  /* 0x00100000a650783b */ /* 0x004ea20000000200 */
[----:B------:R-:W-:Y:S02]  /*48f0*/  FMUL R119, R119, 1.4426950216293334961 ;  /* 0x3fb8aa3b77777820 */ /* 0x000fe40000400000 */
[----:B------:R-:W-:Y:S02]  /*4900*/  FMUL R142, R142, 1.4426950216293334961 ;  /* 0x3fb8aa3b8e8e7820 */ /* 0x000fe40000400000 */
[----:B------:R-:W-:Y:S01]  /*4910*/  MUFU.EX2 R141, R141 ;  /* 0x0000008d008d7308 */ /* 0x000fe20000000800 */
[----:B------:R-:W-:Y:S01]  /*4920*/  HMMA.16816.F32.BF16 R84, R108, R86, R76 ;  /* 0x000000566c54723c */ /* 0x000fe2000004184c */
[----:B------:R-:W3:Y:S06]  /*4930*/  LDSM.16.M88.4 R76, [R166+0x1800] ;  /* 0x00180000a64c783b */ /* 0x000eec0000000200 */
[----:B------:R-:W4:Y:S01]  /*4940*/  MUFU.EX2 R151, R119 ;  /* 0x0000007700977308 */ /* 0x000f220000000800 */
[----:B------:R-:W-:-:S07]  /*4950*/  FADD R161, R161, R162 ;  /* 0x000000a2a1a17221 */ /* 0x000fce0000000000 */
[----:B------:R-:W5:Y:S01]  /*4960*/  MUFU.EX2 R139, R142 ;  /* 0x0000008e008b7308 */ /* 0x000f620000000800 */
[----:B------:R-:W-:Y:S02]  /*4970*/  FADD R161, R160, R161 ;  /* 0x000000a1a0a17221 */ /* 0x000fe40000000000 */
[----:B------:R-:W-:Y:S01]  /*4980*/  FADD R165, R164, R165 ;  /* 0x000000a5a4a57221 */ /* 0x000fe20000000000 */
[----:B------:R-:W-:Y:S01]  /*4990*/  HMMA.16816.F32.BF16 R108, R108, R114, R104 ;  /* 0x000000726c6c723c */ /* 0x000fe20000041868 */
[--C-:B------:R-:W-:Y:S02]  /*49a0*/  FADD R133, R168, -R13.reuse ;  /* 0x8000000da8857221 */ /* 0x100fe40000000000 */
[----:B------:R-:W-:Y:S02]  /*49b0*/  FADD R125, R124, -R13 ;  /* 0x8000000d7c7d7221 */ /* 0x000fe40000000000 */
[--C-:B------:R-:W-:Y:S02]  /*49c0*/  FADD R137, R137, -R16.reuse ;  /* 0x8000001089897221 */ /* 0x100fe40000000000 */
[--C-:B------:R-:W-:Y:S01]  /*49d0*/  FADD R136, R136, -R16.reuse ;  /* 0x8000001088887221 */ /* 0x100fe20000000000 */
[----:B----4-:R-:W-:Y:S01]  /*49e0*/  F2FP.BF16.PACK_AB R104, R147, R151 ;  /* 0x000000979368723e */ /* 0x010fe200000010ff */
[----:B------:R-:W-:Y:S01]  /*49f0*/  FADD R159, R159, R161 ;  /* 0x000000a19f9f7221 */ /* 0x000fe20000000000 */
[----:B------:R-:W-:Y:S01]  /*4a00*/  F2FP.BF16.PACK_AB R105, R112, R143 ;  /* 0x0000008f7069723e */ /* 0x000fe200000010ff */
[----:B------:R-:W-:Y:S01]  /*4a10*/  FADD R163, R163, R165 ;  /* 0x000000a5a3a37221 */ /* 0x000fe20000000000 */
[----:B------:R-:W-:Y:S01]  /*4a20*/  F2FP.BF16.PACK_AB R106, R141, R145 ;  /* 0x000000918d6a723e */ /* 0x000fe200000010ff */
[----:B------:R-:W-:Y:S01]  /*4a30*/  FADD R113, R128, -R16 ;  /* 0x8000001080717221 */ /* 0x000fe20000000000 */
[----:B-----5:R-:W-:Y:S01]  /*4a40*/  F2FP.BF16.PACK_AB R107, R138, R139 ;  /* 0x0000008b8a6b723e */ /* 0x020fe200000010ff */
[----:B------:R-:W-:-:S02]  /*4a50*/  FMUL R133, R133, 1.4426950216293334961 ;  /* 0x3fb8aa3b85857820 */ /* 0x000fc40000400000 */
[----:B------:R-:W-:Y:S02]  /*4a60*/  FMUL R131, R131, 1.4426950216293334961 ;  /* 0x3fb8aa3b83837820 */ /* 0x000fe40000400000 */
[----:B------:R-:W-:Y:S02]  /*4a70*/  FMUL R125, R125, 1.4426950216293334961 ;  /* 0x3fb8aa3b7d7d7820 */ /* 0x000fe40000400000 */
[----:B------:R-:W-:Y:S02]  /*4a80*/  FMUL R137, R137, 1.4426950216293334961 ;  /* 0x3fb8aa3b89897820 */ /* 0x000fe40000400000 */
[----:B------:R-:W-:Y:S02]  /*4a90*/  FMUL R136, R136, 1.4426950216293334961 ;  /* 0x3fb8aa3b88887820 */ /* 0x000fe40000400000 */
[----:B------:R-:W-:Y:S02]  /*4aa0*/  FADD R159, R157, R159 ;  /* 0x0000009f9d9f7221 */ /* 0x000fe40000000000 */
[----:B------:R-:W-:-:S02]  /*4ab0*/  FADD R163, R154, R163 ;  /* 0x000000a39aa37221 */ /* 0x000fc40000000000 */
[----:B------:R-:W-:Y:S01]  /*4ac0*/  FMUL R113, R113, 1.4426950216293334961 ;  /* 0x3fb8aa3b71717820 */ /* 0x000fe20000400000 */
[----:B------:R-:W-:Y:S01]  /*4ad0*/  MUFU.EX2 R128, R137 ;  /* 0x0000008900807308 */ /* 0x000fe20000000800 */
[----:B------:R-:W-:Y:S01]  /*4ae0*/  FADD R158, R158, R159 ;  /* 0x0000009f9e9e7221 */ /* 0x000fe20000000000 */
[----:B-1----:R-:W-:Y:S01]  /*4af0*/  HMMA.16816.F32.BF16 R100, R104, R96, R100 ;  /* 0x000000606864723c */ /* 0x002fe20000041864 */
[----:B------:R-:W-:-:S05]  /*4b00*/  FADD R163, R153, R163 ;  /* 0x000000a399a37221 */ /* 0x000fca0000000000 */
[----:B------:R-:W-:Y:S02]  /*4b10*/  MUFU.EX2 R134, R134 ;  /* 0x0000008600867308 */ /* 0x000fe40000000800 */
[----:B0-----:R-:W-:Y:S01]  /*4b20*/  HMMA.16816.F32.BF16 R92, R104, R88, R92 ;  /* 0x00000058685c723c */ /* 0x001fe2000004185c */
[----:B------:R-:W-:-:S05]  /*4b30*/  FADD R97, R156, R158 ;  /* 0x0000009e9c617221 */ /* 0x000fca0000000000 */
[----:B------:R-:W-:Y:S01]  /*4b40*/  MUFU.EX2 R133, R133 ;  /* 0x0000008500857308 */ /* 0x000fe20000000800 */
[----:B------:R-:W-:-:S07]  /*4b50*/  FADD R150, R150, R97 ;  /* 0x0000006196967221 */ /* 0x000fce0000000000 */
[----:B------:R-:W-:Y:S08]  /*4b60*/  MUFU.EX2 R131, R131 ;  /* 0x0000008300837308 */ /* 0x000ff00000000800 */
[----:B------:R-:W-:Y:S08]  /*4b70*/  MUFU.EX2 R125, R125 ;  /* 0x0000007d007d7308 */ /* 0x000ff00000000800 */
[----:B------:R-:W0:Y:S08]  /*4b80*/  MUFU.EX2 R135, R135 ;  /* 0x0000008700877308 */ /* 0x000e300000000800 */
[----:B------:R1:W-:Y:S08]  /*4b90*/  MUFU.EX2 R137, R113 ;  /* 0x0000007100897308 */ /* 0x0003f00000000800 */
[----:B------:R-:W4:Y:S01]  /*4ba0*/  MUFU.EX2 R136, R136 ;  /* 0x0000008800887308 */ /* 0x000f220000000800 */
[----:B-1----:R-:W-:Y:S01]  /*4bb0*/  FADD R113, R152, R163 ;  /* 0x000000a398717221 */ /* 0x002fe20000000000 */
[----:B--2---:R-:W-:Y:S03]  /*4bc0*/  HMMA.16816.F32.BF16 R84, R104, R80, R84 ;  /* 0x000000506854723c */ /* 0x004fe60000041854 */
[----:B------:R-:W-:-:S02]  /*4bd0*/  FADD R148, R148, R113 ;  /* 0x0000007194947221 */ /* 0x000fc40000000000 */
[----:B------:R-:W-:Y:S02]  /*4be0*/  FADD R150, R151, R150 ;  /* 0x0000009697967221 */ /* 0x000fe40000000000 */
[----:B------:R-:W-:Y:S02]  /*4bf0*/  FADD R80, R146, -R16 ;  /* 0x8000001092507221 */ /* 0x000fe40000000000 */
[----:B------:R-:W-:Y:S02]  /*4c00*/  FADD R81, R143, R148 ;  /* 0x000000948f517221 */ /* 0x000fe40000000000 */
[----:B------:R-:W-:Y:S01]  /*4c10*/  FMUL R143, R80, 1.4426950216293334961 ;  /* 0x3fb8aa3b508f7820 */ /* 0x000fe20000400000 */
[----:B0-----:R-:W-:Y:S01]  /*4c20*/  F2FP.BF16.PACK_AB R113, R128, R135 ;  /* 0x000000878071723e */ /* 0x001fe200000010ff */
[----:B------:R-:W-:Y:S01]  /*4c30*/  FADD R150, R147, R150 ;  /* 0x0000009693967221 */ /* 0x000fe20000000000 */
[----:B------:R-:W-:Y:S01]  /*4c40*/  F2FP.BF16.PACK_AB R114, R125, R131 ;  /* 0x000000837d72723e */ /* 0x000fe200000010ff */
[----:B------:R-:W-:Y:S01]  /*4c50*/  FADD R80, R112, R81 ;  /* 0x0000005170507221 */ /* 0x000fe20000000000 */
[----:B------:R-:W-:-:S02]  /*4c60*/  F2FP.BF16.PACK_AB R112, R133, R134 ;  /* 0x000000868570723e */ /* 0x000fc400000010ff */
[----:B----4-:R-:W-:Y:S01]  /*4c70*/  F2FP.BF16.PACK_AB R115, R136, R137 ;  /* 0x000000898873723e */ /* 0x010fe200000010ff */
[----:B---3--:R-:W-:Y:S01]  /*4c80*/  HMMA.16816.F32.BF16 R108, R104, R76, R108 ;  /* 0x0000004c686c723c */ /* 0x008fe2000004186c */
[----:B------:R-:W-:Y:S01]  /*4c90*/  FADD R150, R145, R150 ;  /* 0x0000009691967221 */ /* 0x000fe20000000000 */
[----:B------:R-:W0:Y:S01]  /*4ca0*/  LDSM.16.M88.4 R104, [R19+0x80] ;  /* 0x000080001368783b */ /* 0x000e220000000200 */
[----:B------:R-:W-:Y:S02]  /*4cb0*/  FADD R142, R155, -R16 ;  /* 0x800000109b8e7221 */ /* 0x000fe40000000000 */
[----:B------:R-:W-:-:S03]  /*4cc0*/  FADD R141, R141, R150 ;  /* 0x000000968d8d7221 */ /* 0x000fc60000000000 */
[C---:B------:R-:W-:Y:S01]  /*4cd0*/  HMMA.16816.F32.BF16 R100, R112.reuse, R98, R100 ;  /* 0x000000627064723c */ /* 0x040fe20000041864 */
[----:B------:R-:W1:Y:S01]  /*4ce0*/  LDSM.16.M88.4 R96, [R19+0x880] ;  /* 0x000880001360783b */ /* 0x000e620000000200 */
[----:B------:R-:W-:Y:S02]  /*4cf0*/  FADD R139, R139, R80 ;  /* 0x000000508b8b7221 */ /* 0x000fe40000000000 */
[--C-:B------:R-:W-:Y:S02]  /*4d00*/  FADD R175, R175, -R13.reuse ;  /* 0x8000000dafaf7221 */ /* 0x100fe40000000000 */
[--C-:B------:R-:W-:Y:S02]  /*4d10*/  FADD R173, R173, -R13.reuse ;  /* 0x8000000dadad7221 */ /* 0x100fe40000000000 */
[----:B------:R-:W-:Y:S01]  /*4d20*/  HMMA.16816.F32.BF16 R92, R112, R90, R92 ;  /* 0x0000005a705c723c */ /* 0x000fe2000004185c */
[----:B------:R-:W2:Y:S01]  /*4d30*/  LDSM.16.M88.4 R88, [R19+0x1080] ;  /* 0x001080001358783b */ /* 0x000ea20000000200 */
[----:B------:R-:W-:-:S02]  /*4d40*/  FADD R169, R169, -R13 ;  /* 0x8000000da9a97221 */ /* 0x000fc40000000000 */
[----:B------:R-:W-:Y:S02]  /*4d50*/  FMUL R142, R142, 1.4426950216293334961 ;  /* 0x3fb8aa3b8e8e7820 */ /* 0x000fe40000400000 */
[----:B------:R-:W-:Y:S02]  /*4d60*/  FADD R80, R134, R141 ;  /* 0x0000008d86507221 */ /* 0x000fe40000000000 */
[--C-:B------:R-:W-:Y:S02]  /*4d70*/  FADD R149, R149, -R16.reuse ;  /* 0x8000001095957221 */ /* 0x100fe40000000000 */
[----:B------:R-:W-:Y:S02]  /*4d80*/  FADD R144, R144, -R16 ;  /* 0x8000001090907221 */ /* 0x000fe40000000000 */
[----:B------:R-:W-:Y:S02]  /*4d90*/  FADD R138, R138, R139 ;  /* 0x0000008b8a8a7221 */ /* 0x000fe40000000000 */
[----:B------:R-:W-:-:S02]  /*4da0*/  FMUL R124, R175, 1.4426950216293334961 ;  /* 0x3fb8aa3baf7c7820 */ /* 0x000fc40000400000 */
[----:B------:R-:W-:Y:S02]  /*4db0*/  FMUL R118, R173, 1.4426950216293334961 ;  /* 0x3fb8aa3bad767820 */ /* 0x000fe40000400000 */
[----:B------:R-:W-:Y:S02]  /*4dc0*/  FMUL R119, R169, 1.4426950216293334961 ;  /* 0x3fb8aa3ba9777820 */ /* 0x000fe40000400000 */
[----:B------:R-:W-:Y:S02]  /*4dd0*/  FADD R76, R140, -R16 ;  /* 0x800000108c4c7221 */ /* 0x000fe40000000000 */
[----:B------:R-:W-:Y:S01]  /*4de0*/  FADD R80, R133, R80 ;  /* 0x0000005085507221 */ /* 0x000fe20000000000 */
[----:B------:R-:W3:Y:S01]  /*4df0*/  MUFU.EX2 R142, R142 ;  /* 0x0000008e008e7308 */ /* 0x000ee20000000800 */
[----:B------:R-:W-:Y:S02]  /*4e00*/  FMUL R149, R149, 1.4426950216293334961 ;  /* 0x3fb8aa3b95957820 */ /* 0x000fe40000400000 */
[----:B------:R-:W-:-:S02]  /*4e10*/  FMUL R144, R144, 1.4426950216293334961 ;  /* 0x3fb8aa3b90907820 */ /* 0x000fc40000400000 */
[----:B------:R-:W-:Y:S01]  /*4e20*/  FADD R135, R135, R138 ;  /* 0x0000008a87877221 */ /* 0x000fe20000000000 */
[----:B------:R-:W-:Y:S01]  /*4e30*/  HMMA.16816.F32.BF16 R84, R112, R82, R84 ;  /* 0x000000527054723c */ /* 0x000fe20000041854 */
[----:B------:R-:W-:Y:S01]  /*4e40*/  FMUL R77, R76, 1.4426950216293334961 ;  /* 0x3fb8aa3b4c4d7820 */ /* 0x000fe20000400000 */
[----:B------:R-:W4:Y:S01]  /*4e50*/  MUFU.EX2 R126, R126 ;  /* 0x0000007e007e7308 */ /* 0x000f220000000800 */
[----:B------:R-:W-:Y:S02]  /*4e60*/  FADD R76, R132, -R16 ;  /* 0x80000010844c7221 */ /* 0x000fe40000000000 */
[----:B------:R-:W-:Y:S02]  /*4e70*/  FADD R138, R131, R80 ;  /* 0x00000050838a7221 */ /* 0x000fe40000000000 */
[----:B------:R-:W-:Y:S01]  /*4e80*/  FADD R128, R128, R135 ;  /* 0x0000008780807221 */ /* 0x000fe20000000000 */
[----:B------:R-:W5:Y:S02]  /*4e90*/  LDSM.16.M88.4 R80, [R19+0x1880] ;  /* 0x001880001350783b */ /* 0x000f640000000200 */
[----:B------:R-:W0:Y:S01]  /*4ea0*/  MUFU.EX2 R146, R149 ;  /* 0x0000009500927308 */ /* 0x000e220000000800 */
[----:B------:R-:W-:-:S02]  /*4eb0*/  FADD R30, R30, -R13 ;  /* 0x8000000d1e1e7221 */ /* 0x000fc40000000000 */
[----:B------:R-:W-:-:S05]  /*4ec0*/  FMUL R134, R76, 1.4426950216293334961 ;  /* 0x3fb8aa3b4c867820 */ /* 0x000fca0000400000 */
[----:B------:R-:W0:Y:S01]  /*4ed0*/  MUFU.EX2 R124, R124 ;  /* 0x0000007c007c7308 */ /* 0x000e220000000800 */
[----:B------:R-:W-:Y:S02]  /*4ee0*/  FADD R76, R130, -R16 ;  /* 0x80000010824c7221 */ /* 0x000fe40000000000 */
[----:B------:R-:W-:-:S05]  /*4ef0*/  FADD R137, R137, R128 ;  /* 0x0000008089897221 */ /* 0x000fca0000000000 */
[----:B------:R-:W-:Y:S01]  /*4f00*/  MUFU.EX2 R118, R118 ;  /* 0x0000007600767308 */ /* 0x000fe20000000800 */
[----:B------:R-:W-:-:S07]  /*4f10*/  FMUL R30, R30, 1.4426950216293334961 ;  /* 0x3fb8aa3b1e1e7820 */ /* 0x000fce0000400000 */
[----:B------:R-:W0:Y:S08]  /*4f20*/  MUFU.EX2 R119, R119 ;  /* 0x0000007700777308 */ /* 0x000e300000000800 */
[----:B------:R-:W-:Y:S08]  /*4f30*/  MUFU.EX2 R143, R143 ;  /* 0x0000008f008f7308 */ /* 0x000ff00000000800 */
[----:B------:R-:W0:Y:S01]  /*4f40*/  MUFU.EX2 R140, R144 ;  /* 0x00000090008c7308 */ /* 0x000e220000000800 */
[----:B------:R-:W-:-:S02]  /*4f50*/  FMUL R131, R76, 1.4426950216293334961 ;  /* 0x3fb8aa3b4c837820 */ /* 0x000fc40000400000 */
[----:B------:R-:W-:Y:S02]  /*4f60*/  FADD R137, R136, R137 ;  /* 0x0000008988897221 */ /* 0x000fe40000000000 */
[----:B------:R-:W-:Y:S02]  /*4f70*/  FADD R76, R127, -R16 ;  /* 0x800000107f4c7221 */ /* 0x000fe40000000000 */
[----:B------:R-:W-:Y:S01]  /*4f80*/  FADD R125, R125, R138 ;  /* 0x0000008a7d7d7221 */ /* 0x000fe20000000000 */
[----:B------:R0:W1:Y:S01]  /*4f90*/  MUFU.EX2 R132, R77 ;  /* 0x0000004d00847308 */ /* 0x0000620000000800 */
[----:B---3--:R-:W-:Y:S02]  /*4fa0*/  FADD R137, R142, R137 ;  /* 0x000000898e897221 */ /* 0x008fe40000000000 */
[----:B------:R-:W-:Y:S02]  /*4fb0*/  FMUL R128, R76, 1.4426950216293334961 ;  /* 0x3fb8aa3b4c807820 */ /* 0x000fe40000400000 */
[----:B----4-:R-:W-:Y:S01]  /*4fc0*/  FADD R125, R126, R125 ;  /* 0x0000007d7e7d7221 */ /* 0x010fe20000000000 */
[----:B------:R-:W-:Y:S02]  /*4fd0*/  HMMA.16816.F32.BF16 R108, R112, R78, R108 ;  /* 0x0000004e706c723c */ /* 0x000fe4000004186c */
[----:B------:R-:W3:Y:S01]  /*4fe0*/  MUFU.EX2 R30, R30 ;  /* 0x0000001e001e7308 */ /* 0x000ee20000000800 */
[C---:B0-----:R-:W-:Y:S01]  /*4ff0*/  F2FP.BF16.PACK_AB R77, R146.reuse, R142 ;  /* 0x0000008e924d723e */ /* 0x041fe200000010ff */
[----:B------:R-:W-:Y:S01]  /*5000*/  FADD R146, R146, R137 ;  /* 0x0000008992927221 */ /* 0x000fe20000000000 */
[C---:B------:R-:W-:Y:S01]  /*5010*/  F2FP.BF16.PACK_AB R76, R124.reuse, R126 ;  /* 0x0000007e7c4c723e */ /* 0x040fe200000010ff */
[----:B------:R-:W-:Y:S01]  /*5020*/  FADD R125, R124, R125 ;  /* 0x0000007d7c7d7221 */ /* 0x000fe20000000000 */
[----:B------:R-:W-:-:S02]  /*5030*/  F2FP.BF16.PACK_AB R78, R119, R118 ;  /* 0x00000076774e723e */ /* 0x000fc400000010ff */
[----:B------:R-:W-:Y:S01]  /*5040*/  F2FP.BF16.PACK_AB R79, R140, R143 ;  /* 0x0000008f8c4f723e */ /* 0x000fe200000010ff */
[----:B------:R-:W0:Y:S01]  /*5050*/  MUFU.EX2 R130, R134 ;  /* 0x0000008600827308 */ /* 0x000e220000000800 */
[----:B------:R-:W-:Y:S02]  /*5060*/  FADD R129, R129, -R16 ;  /* 0x8000001081817221 */ /* 0x000fe40000000000 */
[----:B------:R-:W-:Y:S02]  /*5070*/  FADD R143, R143, R146 ;  /* 0x000000928f8f7221 */ /* 0x000fe40000000000 */
[----:B------:R-:W-:-:S03]  /*5080*/  FADD R118, R118, R125 ;  /* 0x0000007d76767221 */ /* 0x000fc60000000000 */
[----:B------:R-:W-:Y:S01]  /*5090*/  MUFU.EX2 R127, R131 ;  /* 0x00000083007f7308 */ /* 0x000fe20000000800 */
[----:B------:R-:W-:Y:S01]  /*50a0*/  HMMA.16816.F32.BF16 R100, R76, R104, R100 ;  /* 0x000000684c64723c */ /* 0x000fe20000041864 */
[----:B------:R-:W-:-:S06]  /*50b0*/  FMUL R129, R129, 1.4426950216293334961 ;  /* 0x3fb8aa3b81817820 */ /* 0x000fcc0000400000 */
[----:B------:R-:W4:Y:S01]  /*50c0*/  MUFU.EX2 R128, R128 ;  /* 0x0000008000807308 */ /* 0x000f220000000800 */
[----:B------:R-:W-:Y:S02]  /*50d0*/  FADD R104, R121, -R16 ;  /* 0x8000001079687221 */ /* 0x000fe40000000000 */
[----:B------:R-:W-:-:S05]  /*50e0*/  FADD R143, R140, R143 ;  /* 0x0000008f8c8f7221 */ /* 0x000fca0000000000 */
[----:B------:R-:W4:Y:S01]  /*50f0*/  MUFU.EX2 R5, R5 ;  /* 0x0000000500057308 */ /* 0x000f220000000800 */
[----:B------:R-:W-:Y:S01]  /*5100*/  FADD R119, R119, R118 ;  /* 0x0000007677777221 */ /* 0x000fe20000000000 */
[C---:B-1----:R-:W-:Y:S01]  /*5110*/  HMMA.16816.F32.BF16 R92, R76.reuse, R96, R92 ;  /* 0x000000604c5c723c */ /* 0x042fe2000004185c */
[----:B------:R-:W-:Y:S02]  /*5120*/  FMUL R8, R8, 1.4426950216293334961 ;  /* 0x3fb8aa3b08087820 */ /* 0x000fe40000400000 */
[----:B------:R-:W-:Y:S02]  /*5130*/  FMUL R104, R104, 1.4426950216293334961 ;  /* 0x3fb8aa3b68687820 */ /* 0x000fe40000400000 */
[----:B------:R-:W-:Y:S01]  /*5140*/  FADD R143, R132, R143 ;  /* 0x0000008f848f7221 */ /* 0x000fe20000000000 */
[----:B------:R-:W1:Y:S01]  /*5150*/  MUFU.EX2 R121, R129 ;  /* 0x0000008100797308 */ /* 0x000e620000000800 */
[----:B------:R-:W-:Y:S01]  /*5160*/  FADD R96, R31, -R16 ;  /* 0x800000101f607221 */ /* 0x000fe20000000000 */
[----:B--2---:R-:W-:Y:S01]  /*5170*/  HMMA.16816.F32.BF16 R84, R76, R88, R84 ;  /* 0x000000584c54723c */ /* 0x004fe20000041854 */
[----:B---3--:R-:W-:Y:S01]  /*5180*/  FADD R112, R30, R119 ;  /* 0x000000771e707221 */ /* 0x008fe20000000000 */
[----:B0-----:R-:W-:Y:S01]  /*5190*/  F2FP.BF16.PACK_AB R113, R130, R132 ;  /* 0x000000848271723e */ /* 0x001fe200000010ff */
[----:B------:R-:W-:-:S03]  /*51a0*/  FMUL R96, R96, 1.4426950216293334961 ;  /* 0x3fb8aa3b60607820 */ /* 0x000fc60000400000 */
[----:B------:R-:W0:Y:S01]  /*51b0*/  MUFU.EX2 R7, R7 ;  /* 0x0000000700077308 */ /* 0x000e220000000800 */
[----:B------:R-:W-:Y:S02]  /*51c0*/  FADD R88, R23, -R16 ;  /* 0x8000001017587221 */ /* 0x000fe40000000000 */
[----:B------:R-:W-:Y:S02]  /*51d0*/  FADD R130, R130, R143 ;  /* 0x0000008f82827221 */ /* 0x000fe40000000000 */
[----:B------:R-:W-:-:S03]  /*51e0*/  FADD R89, R25, R112 ;  /* 0x0000007019597221 */ /* 0x000fc60000000000 */
[----:B------:R-:W2:Y:S01]  /*51f0*/  MUFU.EX2 R31, R104 ;  /* 0x00000068001f7308 */ /* 0x000ea20000000800 */
[----:B------:R-:W-:Y:S01]  /*5200*/  FMUL R88, R88, 1.4426950216293334961 ;  /* 0x3fb8aa3b58587820 */ /* 0x000fe20000400000 */
[----:B----4-:R-:W-:Y:S01]  /*5210*/  F2FP.BF16.PACK_AB R115, R128, R127 ;  /* 0x0000007f8073723e */ /* 0x010fe200000010ff */
[----:B------:R-:W-:Y:S01]  /*5220*/  FADD R3, R3, -R16 ;  /* 0x8000001003037221 */ /* 0x000fe20000000000 */
[----:B------:R-:W-:Y:S01]  /*5230*/  F2FP.BF16.PACK_AB R114, R5, R24 ;  /* 0x000000180572723e */ /* 0x000fe200000010ff */
[----:B------:R-:W-:-:S03]  /*5240*/  FADD R127, R127, R130 ;  /* 0x000000827f7f7221 */ /* 0x000fc60000000000 */
[----:B------:R-:W3:Y:S01]  /*5250*/  MUFU.EX2 R8, R8 ;  /* 0x0000000800087308 */ /* 0x000ee20000000800 */
[----:B------:R-:W-:Y:S02]  /*5260*/  FADD R170, R170, -R13 ;  /* 0x8000000daaaa7221 */ /* 0x000fe40000000000 */
[----:B------:R-:W-:Y:S02]  /*5270*/  FADD R24, R24, R89 ;  /* 0x0000005918187221 */ /* 0x000fe40000000000 */
[----:B------:R-:W-:-:S03]  /*5280*/  FMUL R3, R3, 1.4426950216293334961 ;  /* 0x3fb8aa3b03037820 */ /* 0x000fc60000400000 */
[----:B------:R-:W4:Y:S01]  /*5290*/  MUFU.EX2 R23, R96 ;  /* 0x0000006000177308 */ /* 0x000f220000000800 */
[----:B------:R-:W-:Y:S01]  /*52a0*/  FADD R26, R26, -R16 ;  /* 0x800000101a1a7221 */ /* 0x000fe20000000000 */
[----:B-----5:R-:W-:Y:S01]  /*52b0*/  HMMA.16816.F32.BF16 R108, R76, R80, R108 ;  /* 0x000000504c6c723c */ /* 0x020fe2000004186c */
[----:B------:R-:W-:Y:S01]  /*52c0*/  FADD R128, R128, R127 ;  /* 0x0000007f80807221 */ /* 0x000fe20000000000 */
[----:B------:R-:W-:-:S04]  /*52d0*/  F2FP.BF16.PACK_AB R112, R25, R30 ;  /* 0x0000001e1970723e */ /* 0x000fc800000010ff */
[----:B------:R-:W5:Y:S01]  /*52e0*/  MUFU.EX2 R4, R4 ;  /* 0x0000000400047308 */ /* 0x000f620000000800 */
[----:B------:R-:W-:Y:S02]  /*52f0*/  FMUL R170, R170, 1.4426950216293334961 ;  /* 0x3fb8aa3baaaa7820 */ /* 0x000fe40000400000 */
[----:B------:R-:W-:Y:S02]  /*5300*/  FADD R76, R5, R24 ;  /* 0x00000018054c7221 */ /* 0x000fe40000000000 */
[----:B------:R-:W-:-:S03]  /*5310*/  FMUL R30, R26, 1.4426950216293334961 ;  /* 0x3fb8aa3b1a1e7820 */ /* 0x000fc60000400000 */
[----:B------:R-:W2:Y:S01]  /*5320*/  MUFU.EX2 R88, R88 ;  /* 0x0000005800587308 */ /* 0x000ea20000000800 */
[----:B------:R-:W-:Y:S02]  /*5330*/  FADD R5, R27, -R16 ;  /* 0x800000101b057221 */ /* 0x000fe40000000000 */
[----:B-1----:R-:W-:-:S05]  /*5340*/  FADD R128, R121, R128 ;  /* 0x0000008079807221 */ /* 0x002fca0000000000 */
[----:B------:R-:W1:Y:S01]  /*5350*/  MUFU.EX2 R28, R28 ;  /* 0x0000001c001c7308 */ /* 0x000e620000000800 */
[----:B0-----:R-:W-:Y:S02]  /*5360*/  FADD R77, R7, R76 ;  /* 0x0000004c074d7221 */ /* 0x001fe40000000000 */
[----:B------:R-:W-:Y:S02]  /*5370*/  FMUL R6, R6, 1.4426950216293334961 ;  /* 0x3fb8aa3b06067820 */ /* 0x000fe40000400000 */
[----:B------:R-:W-:-:S03]  /*5380*/  FMUL R80, R5, 1.4426950216293334961 ;  /* 0x3fb8aa3b05507820 */ /* 0x000fc60000400000 */
[----:B------:R-:W0:Y:S01]  /*5390*/  MUFU.EX2 R3, R3 ;  /* 0x0000000300037308 */ /* 0x000e220000000800 */
[----:B------:R-:W-:Y:S02]  /*53a0*/  FADD R5, R29, -R16 ;  /* 0x800000101d057221 */ /* 0x000fe40000000000 */
[----:B--2---:R-:W-:-:S05]  /*53b0*/  FADD R128, R31, R128 ;  /* 0x000000801f807221 */ /* 0x004fca0000000000 */
[----:B------:R-:W2:Y:S01]  /*53c0*/  MUFU.EX2 R9, R170 ;  /* 0x000000aa00097308 */ /* 0x000ea20000000800 */
[----:B---3--:R-:W-:Y:S02]  /*53d0*/  FADD R81, R8, R77 ;  /* 0x0000004d08517221 */ /* 0x008fe40000000000 */
[----:B------:R-:W-:-:S05]  /*53e0*/  FMUL R5, R5, 1.4426950216293334961 ;  /* 0x3fb8aa3b05057820 */ /* 0x000fca0000400000 */
[----:B------:R-:W3:Y:S01]  /*53f0*/  MUFU.EX2 R30, R30 ;  /* 0x0000001e001e7308 */ /* 0x000ee20000000800 */
[----:B----4-:R-:W-:Y:S01]  /*5400*/  FADD R89, R23, R128 ;  /* 0x0000008017597221 */ /* 0x010fe20000000000 */
[C---:B------:R-:W-:Y:S01]  /*5410*/  HMMA.16816.F32.BF16 R100, R112.reuse, R106, R100 ;  /* 0x0000006a7064723c */ /* 0x040fe20000041864 */
[----:B-----5:R-:W-:Y:S01]  /*5420*/  FADD R81, R4, R81 ;  /* 0x0000005104517221 */ /* 0x020fe20000000000 */
[----:B------:R-:W-:Y:S04]  /*5430*/  LDSM.16.M88.4 R104, [R166+0x80] ;  /* 0x00008000a668783b */ /* 0x000fe80000000200 */
[----:B------:R3:W4:Y:S01]  /*5440*/  MUFU.EX2 R29, R80 ;  /* 0x00000050001d7308 */ /* 0x0007220000000800 */
[----:B------:R-:W-:Y:S01]  /*5450*/  FADD R126, R88, R89 ;  /* 0x00000059587e7221 */ /* 0x000fe20000000000 */
[----:B------:R-:W-:Y:S01]  /*5460*/  HMMA.16816.F32.BF16 R24, R112, R98, R92 ;  /* 0x000000627018723c */ /* 0x000fe2000004185c */
[----:B-1----:R-:W-:Y:S01]  /*5470*/  FADD R124, R28, R81 ;  /* 0x000000511c7c7221 */ /* 0x002fe20000000000 */
[----:B------:R-:W-:Y:S04]  /*5480*/  LDSM.16.M88.4 R92, [R166+0x880] ;  /* 0x00088000a65c783b */ /* 0x000fe80000000200 */
[----:B------:R-:W1:Y:S01]  /*5490*/  MUFU.EX2 R6, R6 ;  /* 0x0000000600067308 */ /* 0x000e620000000800 */
[----:B0-----:R-:W-:Y:S01]  /*54a0*/  FADD R89, R3, R126 ;  /* 0x0000007e03597221 */ /* 0x001fe20000000000 */
[----:B------:R-:W-:Y:S01]  /*54b0*/  LDSM.16.M88.4 R76, [R166+0x1080] ;  /* 0x00108000a64c783b */ /* 0x000fe20000000200 */
[----:B--2---:R-:W-:-:S05]  /*54c0*/  FADD R81, R9, R124 ;  /* 0x0000007c09517221 */ /* 0x004fca0000000000 */
[----:B------:R0:W2:Y:S01]  /*54d0*/  MUFU.EX2 R118, R5 ;  /* 0x0000000500767308 */ /* 0x0000a20000000800 */
[----:B---3--:R-:W-:Y:S01]  /*54e0*/  FADD R80, R30, R89 ;  /* 0x000000591e507221 */ /* 0x008fe20000000000 */
[----:B------:R-:W-:Y:S01]  /*54f0*/  LDSM.16.M88.4 R96, [R166+0x1880] ;  /* 0x00188000a660783b */ /* 0x000fe20000000200 */
[----:B------:R-:W-:Y:S02]  /*5500*/  FADD R81, R14, R81 ;  /* 0x000000510e517221 */ /* 0x000fe40000000000 */
[----:B----4-:R-:W-:Y:S02]  /*5510*/  FADD R89, R29, R80 ;  /* 0x000000501d597221 */ /* 0x010fe40000000000 */
[----:B-1----:R-:W-:Y:S01]  /*5520*/  FADD R81, R6, R81 ;  /* 0x0000005106517221 */ /* 0x002fe20000000000 */
[----:B------:R-:W-:Y:S03]  /*5530*/  HMMA.16816.F32.BF16 R84, R112, R90, R84 ;  /* 0x0000005a7054723c */ /* 0x000fe60000041854 */
[----:B0-----:R-:W-:-:S02]  /*5540*/  FADD R5, R120, R81 ;  /* 0x0000005178057221 */ /* 0x001fc40000000000 */
[----:B--2---:R-:W-:-:S03]  /*5550*/  FADD R89, R118, R89 ;  /* 0x0000005976597221 */ /* 0x004fc60000000000 */
[----:B------:R-:W-:Y:S01]  /*5560*/  HMMA.16816.F32.BF16 R108, R112, R82, R108 ;  /* 0x00000052706c723c */ /* 0x000fe2000004186c */
[----:B------:R-:W0:Y:S04]  /*5570*/  SHFL.BFLY PT, R90, R5, 0x2, 0x1f ;  /* 0x0c401f00055a7f89 */ /* 0x000e2800000e0000 */
[----:B------:R-:W1:Y:S04]  /*5580*/  SHFL.BFLY PT, R112, R89, 0x2, 0x1f ;  /* 0x0c401f0059707f89 */ /* 0x000e6800000e0000 */
[----:B------:R-:W2:Y:S01]  /*5590*/  S2R R119, SR_CTAID.X ;  /* 0x0000000000777919 */ /* 0x000ea20000002500 */
[----:B------:R-:W-:-:S02]  /*55a0*/  F2FP.BF16.PACK_AB R80, R8, R7 ;  /* 0x000000070850723e */ /* 0x000fc400000010ff */
[----:B------:R-:W-:Y:S02]  /*55b0*/  F2FP.BF16.PACK_AB R81, R31, R121 ;  /* 0x000000791f51723e */ /* 0x000fe400000010ff */
[----:B------:R-:W-:Y:S02]  /*55c0*/  F2FP.BF16.PACK_AB R82, R28, R4 ;  /* 0x000000041c52723e */ /* 0x000fe400000010ff */
[----:B------:R-:W-:Y:S01]  /*55d0*/  F2FP.BF16.PACK_AB R83, R88, R23 ;  /* 0x000000175853723e */ /* 0x000fe200000010ff */
[----:B0-----:R-:W-:Y:S02]  /*55e0*/  FADD R8, R5, R90 ;  /* 0x0000005a05087221 */ /* 0x001fe40000000000 */
[----:B-1----:R-:W-:-:S03]  /*55f0*/  FADD R112, R89, R112 ;  /* 0x0000007059707221 */ /* 0x002fc60000000000 */
[----:B------:R-:W-:Y:S01]  /*5600*/  SHFL.BFLY PT, R23, R8, 0x1, 0x1f ;  /* 0x0c201f0008177f89 */ /* 0x000fe200000e0000 */
[----:B------:R-:W-:Y:S03]  /*5610*/  HMMA.16816.F32.BF16 R100, R80, R104, R100 ;  /* 0x000000685064723c */ /* 0x000fe60000041864 */
[----:B------:R-:W0:Y:S01]  /*5620*/  SHFL.BFLY PT, R31, R112, 0x1, 0x1f ;  /* 0x0c201f00701f7f89 */ /* 0x000e2200000e0000 */
[----:B--2---:R-:W-:-:S04]  /*5630*/  IMAD.SHL.U32 R119, R119, 0x40, RZ ;  /* 0x0000004077777824 */ /* 0x004fc800078e00ff */
[----:B------:R-:W-:Y:S01]  /*5640*/  HMMA.16816.F32.BF16 R24, R80, R92, R24 ;  /* 0x0000005c5018723c */ /* 0x000fe20000041818 */
[----:B------:R-:W-:-:S07]  /*5650*/  UIADD3 UR4, UR4, 0x80, URZ ;  /* 0x0000008004047890 */ /* 0x000fce000fffe03f */
[C---:B------:R-:W-:Y:S08]  /*5660*/  HMMA.16816.F32.BF16 R84, R80.reuse, R76, R84 ;  /* 0x0000004c5054723c */ /* 0x040ff00000041854 */
[----:B------:R-:W-:Y:S01]  /*5670*/  HMMA.16816.F32.BF16 R108, R80, R96, R108 ;  /* 0x00000060506c723c */ /* 0x000fe2000004186c */
[----:B------:R-:W-:-:S04]  /*5680*/  IADD3 R119, R119, 0x40, RZ ;  /* 0x0000004077777810 */ /* 0x000fc80007ffe0ff */
[----:B------:R-:W-:Y:S02]  /*5690*/  ISETP.LE.AND P0, PT, R119, UR4, PT ;  /* 0x0000000477007c0c */ /* 0x000fe4000bf03270 */
[----:B------:R-:W-:Y:S02]  /*56a0*/  F2FP.BF16.PACK_AB R4, R14, R9 ;  /* 0x000000090e04723e */ /* 0x000fe400000010ff */
[----:B------:R-:W-:Y:S02]  /*56b0*/  F2FP.BF16.PACK_AB R5, R30, R3 ;  /* 0x000000031e05723e */ /* 0x000fe400000010ff */
[----:B------:R-:W-:Y:S02]  /*56c0*/  F2FP.BF16.PACK_AB R6, R120, R6 ;  /* 0x000000067806723e */ /* 0x000fe400000010ff */
[----:B------:R-:W-:Y:S01]  /*56d0*/  F2FP.BF16.PACK_AB R7, R118, R29 ;  /* 0x0000001d7607723e */ /* 0x000fe200000010ff */
[----:B0-----:R-:W-:Y:S02]  /*56e0*/  FADD R31, R112, R31 ;  /* 0x0000001f701f7221 */ /* 0x001fe40000000000 */
[----:B------:R-:W-:-:S02]  /*56f0*/  IMAD.MOV.U32 R3, RZ, RZ, 0x80 ;  /* 0x00000080ff037424 */ /* 0x000fc400078e00ff */
[----:B------:R-:W-:Y:S02]  /*5700*/  FADD R23, R8, R23 ;  /* 0x0000001708177221 */ /* 0x000fe40000000000 */
[----:B------:R-:W-:Y:S01]  /*5710*/  HMMA.16816.F32.BF16 R88, R4, R106, R100 ;  /* 0x0000006a0458723c */ /* 0x000fe20000041864 */
[----:B------:R-:W-:Y:S02]  /*5720*/  FFMA R21, R20, R21, R31 ;  /* 0x0000001514157223 */ /* 0x000fe4000000001f */
[C---:B------:R-:W-:Y:S02]  /*5730*/  IMAD R2, R3.reuse, c[0x0][0x1b4], R2 ;  /* 0x00006d0003027a24 */ /* 0x040fe400078e0202 */
[----:B------:R-:W-:-:S03]  /*5740*/  IMAD R15, R3, c[0x0][0x1a4], R15 ;  /* 0x00006900030f7a24 */ /* 0x000fc600078e020f */
[----:B------:R-:W-:Y:S01]  /*5750*/  HMMA.16816.F32.BF16 R92, R4, R94, R24 ;  /* 0x0000005e045c723c */ /* 0x000fe20000041818 */
[----:B------:R-:W-:Y:S02]  /*5760*/  FFMA R10, R22, R10, R23 ;  /* 0x0000000a160a7223 */ /* 0x000fe40000000017 */
[----:B------:R-:W-:Y:S02]  /*5770*/  IMAD.MOV.U32 R14, RZ, RZ, R13 ;  /* 0x000000ffff0e7224 */ /* 0x000fe400078e000d */
[----:B------:R-:W-:-:S03]  /*5780*/  IMAD.MOV.U32 R20, RZ, RZ, R16 ;  /* 0x000000ffff147224 */ /* 0x000fc600078e0010 */
[C---:B------:R-:W-:Y:S08]  /*5790*/  HMMA.16816.F32.BF16 R76, R4.reuse, R78, R84 ;  /* 0x0000004e044c723c */ /* 0x040ff00000041854 */
[----:B------:R-:W-:Y:S01]  /*57a0*/  HMMA.16816.F32.BF16 R96, R4, R98, R108 ;  /* 0x000000620460723c */ /* 0x000fe2000004186c */
[----:B------:R-:W-:Y:S01]  /*57b0*/  @P0 CALL.REL.NOINC `(.L_x_1) ;  /* 0x0000001000000944 */ /* 0x000fe20003c00000 */
[----:B------:R-:W-:Y:S06]  /*57c0*/  BRA `(.L_x_2) ;  /* 0xffffc14000007947 */ /* 0x000fec000383ffff */
.L_x_1:
[----:B------:R-:W-:-:S07]  /*57d0*/  NOP ;  /* 0x0000000000007918 */ /* 0x000fce0000000000 */
[----:B------:R-:W-:Y:S02]  /*57e0*/  IMAD.MOV.U32 R34, RZ, RZ, R13 ;  /* 0x000000ffff227224 */ /* 0x000fe400078e000d */
[----:B------:R-:W-:-:S07]  /*57f0*/  IMAD.MOV.U32 R35, RZ, RZ, R16 ;  /* 0x000000ffff237224 */ /* 0x000fce00078e0010 */
.L_x_0:
[----:B------:R-:W0:Y:S01]  /*5800*/  S2R R7, SR_TID.X ;  /* 0x0000000000077919 */ /* 0x000e220000002100 */
[----:B------:R-:W-:Y:S01]  /*5810*/  IMAD.MOV.U32 R17, RZ, RZ, R10 ;  /* 0x000000ffff117224 */ /* 0x000fe200078e000a */
[C---:B------:R-:W-:Y:S01]  /*5820*/  FSETP.GEU.AND P3, PT, R21.reuse, 1.175494350822287508e-38, PT ;  /* 0x008000001500780b */ /* 0x040fe20003f6e000 */
[----:B------:R-:W-:Y:S01]  /*5830*/  FMUL R2, R21, 8388608 ;  /* 0x4b00000015027820 */ /* 0x000fe20000400000 */
[----:B------:R-:W1:Y:S01]  /*5840*/  S2R R56, SR_TID.X ;  /* 0x0000000000387919 */ /* 0x000e620000002100 */
[C---:B------:R-:W-:Y:S01]  /*5850*/  FMUL R0, R17.reuse, 8388608 ;  /* 0x4b00000011007820 */ /* 0x040fe20000400000 */
[----:B------:R-:W-:Y:S01]  /*5860*/  FSETP.GEU.AND P2, PT, R17, 1.175494350822287508e-38, PT ;  /* 0x008000001100780b */ /* 0x000fe20003f4e000 */
[----:B------:R-:W-:Y:S01]  /*5870*/  IMAD.MOV.U32 R25, RZ, RZ, 0x3dc6b27f ;  /* 0x3dc6b27fff197424 */ /* 0x000fe200078e00ff */
[----:B------:R-:W2:Y:S01]  /*5880*/  S2R R52, SR_CTAID.X ;  /* 0x0000000000347919 */ /* 0x000ea20000002500 */
[----:B------:R-:W-:Y:S01]  /*5890*/  FSEL R50, R2, R21, !P3 ;  /* 0x0000001502327208 */ /* 0x000fe20005800000 */
[----:B------:R-:W-:Y:S01]  /*58a0*/  IMAD.MOV.U32 R53, RZ, RZ, c[0x0][0x1c8] ;  /* 0x00007200ff357624 */ /* 0x000fe200078e00ff */
[----:B------:R-:W-:Y:S01]  /*58b0*/  FSEL R55, R0, R17, !P2 ;  /* 0x0000001100377208 */ /* 0x000fe20005000000 */
[----:B------:R-:W3:Y:S01]  /*58c0*/  S2R R8, SR_TID.X ;  /* 0x0000000000087919 */ /* 0x000ee20000002100 */
[----:B------:R-:W-:-:S02]  /*58d0*/  FSETP.GT.AND P1, PT, |R21|, 8.50705917302346158658e+37, PT ;  /* 0x7e8000001500780b */ /* 0x000fc40003f24200 */
[----:B------:R-:W-:Y:S01]  /*58e0*/  IADD3 R0, R55, -0x3f3504f3, RZ ;  /* 0xc0cafb0d37007810 */ /* 0x000fe20007ffe0ff */
[----:B------:R-:W4:Y:S03]  /*58f0*/  S2R R54, SR_CTAID.Y ;  /* 0x0000000000367919 */ /* 0x000f260000002600 */
[----:B------:R-:W-:Y:S01]  /*5900*/  LOP3.LUT R2, R0, 0xff800000, RZ, 0xc0, !PT ;  /* 0xff80000000027812 */ /* 0x000fe200078ec0ff */
[----:B------:R-:W-:Y:S01]  /*5910*/  BAR.SYNC.DEFER_BLOCKING 0x0 ;  /* 0x0000000000007b1d */ /* 0x000fe20000010000 */
[----:B------:R-:W-:Y:S01]  /*5920*/  IADD3 R0, R50, -0x3f3504f3, RZ ;  /* 0xc0cafb0d32007810 */ /* 0x000fe20007ffe0ff */
[----:B0-----:R-:W-:-:S03]  /*5930*/  IMAD.SHL.U32 R11, R7, 0x8, RZ ;  /* 0x00000008070b7824 */ /* 0x001fc600078e00ff */
[----:B------:R-:W-:Y:S01]  /*5940*/  LOP3.LUT R9, R0, 0xff800000, RZ, 0xc0, !PT ;  /* 0xff80000000097812 */ /* 0x000fe200078ec0ff */
[----:B------:R-:W0:Y:S01]  /*5950*/  S2R R24, SR_TID.X ;  /* 0x0000000000187919 */ /* 0x000e220000002100 */
[----:B------:R-:W-:Y:S01]  /*5960*/  @P1 FMUL R99, R99, 0.25 ;  /* 0x3e80000063631820 */ /* 0x000fe20000400000 */
[--C-:B-1----:R-:W-:Y:S01]  /*5970*/  SHF.R.U32.HI R6, RZ, 0x1, R56.reuse ;  /* 0x00000001ff067819 */ /* 0x102fe20000011638 */
[----:B------:R-:W-:Y:S01]  /*5980*/  IMAD.SHL.U32 R5, R56, 0x4, RZ ;  /* 0x0000000438057824 */ /* 0x000fe200078e00ff */
[C---:B------:R-:W-:Y:S01]  /*5990*/  LOP3.LUT R3, R11.reuse, 0x78, RZ, 0xc0, !PT ;  /* 0x000000780b037812 */ /* 0x040fe200078ec0ff */
[----:B------:R-:W-:Y:S01]  /*59a0*/  @P1 FMUL R98, R98, 0.25 ;  /* 0x3e80000062621820 */ /* 0x000fe20000400000 */
[----:B------:R-:W-:Y:S01]  /*59b0*/  LOP3.LUT R4, R11, 0x38, RZ, 0xc0, !PT ;  /* 0x000000380b047812 */ /* 0x000fe200078ec0ff */
[----:B--2---:R-:W-:Y:S01]  /*59c0*/  IMAD.SHL.U32 R52, R52, 0x40, RZ ;  /* 0x0000004034347824 */ /* 0x004fe200078e00ff */
[----:B------:R-:W-:Y:S01]  /*59d0*/  LOP3.LUT R5, R5, 0xc0, RZ, 0xc0, !PT ;  /* 0x000000c005057812 */ /* 0x000fe200078ec0ff */
[----:B------:R-:W-:Y:S01]  /*59e0*/  @P1 FMUL R79, R79, 0.25 ;  /* 0x3e8000004f4f1820 */ /* 0x000fe20000400000 */
[----:B---3--:R-:W-:Y:S01]  /*59f0*/  LOP3.LUT R8, R8, 0x60, RZ, 0xc0, !PT ;  /* 0x0000006008087812 */ /* 0x008fe200078ec0ff */
[----:B------:R-:W-:Y:S01]  /*5a00*/  @P1 FMUL R78, R78, 0.25 ;  /* 0x3e8000004e4e1820 */ /* 0x000fe20000400000 */
[----:B------:R-:W-:Y:S01]  /*5a10*/  LOP3.LUT R6, R6, 0x4, RZ, 0xc0, !PT ;  /* 0x0000000406067812 */ /* 0x000fe200078ec0ff */
[----:B------:R-:W-:Y:S01]  /*5a20*/  @P1 FMUL R95, R95, 0.25 ;  /* 0x3e8000005f5f1820 */ /* 0x000fe20000400000 */
[----:B------:R-:W-:Y:S01]  /*5a30*/  LOP3.LUT R52, R52, 0x3f, R56, 0xf8, !PT ;  /* 0x0000003f34347812 */ /* 0x000fe200078ef838 */
[----:B------:R-:W-:Y:S01]  /*5a40*/  IMAD R13, R8, 0x4, R3 ;  /* 0x00000004080d7824 */ /* 0x000fe200078e0203 */
[----:B------:R-:W-:Y:S01]  /*5a50*/  IADD3 R41, R6, R4, R5 ;  /* 0x0000000406297210 */ /* 0x000fe20007ffe005 */
[----:B----4-:R-:W-:Y:S01]  /*5a60*/  IMAD R4, R54, c[0x0][0x1c0], RZ ;  /* 0x0000700036047a24 */ /* 0x010fe200078e02ff */
[----:B------:R-:W-:Y:S01]  /*5a70*/  LOP3.LUT R10, R56, 0xc, RZ, 0xc0, !PT ;  /* 0x0000000c380a7812 */ /* 0x000fe200078ec0ff */
[----:B------:R-:W1:Y:S01]  /*5a80*/  I2F R5, R9 ;  /* 0x0000000900057306 */ /* 0x000e620000201400 */
[----:B------:R-:W-:Y:S01]  /*5a90*/  LOP3.LUT R8, R7, 0x3, RZ, 0xc0, !PT ;  /* 0x0000000307087812 */ /* 0x000fe200078ec0ff */
[----:B------:R-:W-:Y:S01]  /*5aa0*/  IMAD R7, R52, c[0x0][0x1c4], RZ ;  /* 0x0000710034077a24 */ /* 0x000fe200078e02ff */
[----:B------:R-:W-:Y:S01]  /*5ab0*/  LOP3.LUT R6, R11, 0x380, RZ, 0xc0, !PT ;  /* 0x000003800b067812 */ /* 0x000fe200078ec0ff */
[----:B------:R-:W-:Y:S01]  /*5ac0*/  IMAD.SHL.U32 R0, R4, 0x2, RZ ;  /* 0x0000000204007824 */ /* 0x000fe200078e00ff */
[----:B0-----:R-:W-:Y:S01]  /*5ad0*/  SHF.R.U32.HI R24, RZ, 0x6, R24 ;  /* 0x00000006ff187819 */ /* 0x001fe20000011618 */
[----:B------:R-:W-:Y:S01]  /*5ae0*/  IMAD R15, R10, 0x8, R8 ;  /* 0x000000080a0f7824 */ /* 0x000fe200078e0208 */
[----:B------:R-:W-:Y:S01]  /*5af0*/  SHF.R.S32.HI R8, RZ, 0x4, R56 ;  /* 0x00000004ff087819 */ /* 0x000fe20000011438 */
[----:B------:R-:W-:Y:S01]  /*5b00*/  IMAD.SHL.U32 R11, R7, 0x2, RZ ;  /* 0x00000002070b7824 */ /* 0x000fe200078e00ff */
[----:B------:R0:W-:Y:S01]  /*5b10*/  I2F R3, R2 ;  /* 0x0000000200037306 */ /* 0x0001e20000201400 */
[----:B------:R-:W-:Y:S01]  /*5b20*/  IMAD.U32 R15, R15, 0x20, R6 ;  /* 0x000000200f0f7824 */ /* 0x000fe200078e0006 */
[----:B------:R-:W-:Y:S01]  /*5b30*/  SGXT R8, R8, 0x1 ;  /* 0x000000010808781a */ /* 0x000fe20000000200 */
[----:B------:R-:W-:Y:S01]  /*5b40*/  IMAD.HI R6, R4, 0x2, RZ ;  /* 0x0000000204067827 */ /* 0x000fe200078e02ff */
[----:B------:R-:W-:-:S02]  /*5b50*/  IADD3 R39, P4, P5, R11, c[0x0][0x178], R0 ;  /* 0x00005e000b277a10 */ /* 0x000fc40007d9e000 */
[----:B------:R-:W-:Y:S01]  /*5b60*/  FSEL R0, RZ, -23, P2 ;  /* 0xc1b80000ff007808 */ /* 0x000fe20001000000 */
[----:B------:R-:W-:Y:S01]  /*5b70*/  IMAD.HI R7, R7, 0x2, RZ ;  /* 0x0000000207077827 */ /* 0x000fe200078e02ff */
[----:B------:R-:W-:Y:S02]  /*5b80*/  FSETP.GT.AND P2, PT, |R17|, 8.50705917302346158658e+37, PT ;  /* 0x7e8000001100780b */ /* 0x000fe40003f44200 */
[----:B------:R-:W-:Y:S01]  /*5b90*/  FSEL R4, RZ, -23, P3 ;  /* 0xc1b80000ff047808 */ /* 0x000fe20001800000 */
[----:B------:R-:W-:Y:S01]  /*5ba0*/  @P1 FMUL R94, R94, 0.25 ;  /* 0x3e8000005e5e1820 */ /* 0x000fe20000400000 */
[----:B------:R-:W-:Y:S01]  /*5bb0*/  IADD3.X R51, R7, c[0x0][0x17c], R6, P4, P5 ;  /* 0x00005f0007337a10 */ /* 0x000fe200027ea406 */
[----:B------:R-:W-:Y:S01]  /*5bc0*/  @P1 FMUL R91, R91, 0.25 ;  /* 0x3e8000005b5b1820 */ /* 0x000fe20000400000 */
[----:B------:R-:W-:Y:S01]  /*5bd0*/  FSETP.GEU.AND P4, PT, |R17|, 1.175494350822287508e-38, PT ;  /* 0x008000001100780b */ /* 0x000fe20003f8e200 */
[----:B-1----:R-:W-:Y:S01]  /*5be0*/  FFMA.FTZ R36, R5, 1.1920928955078125e-07, R4 ;  /* 0x3400000005247823 */ /* 0x002fe20000010004 */
[C---:B------:R-:W-:Y:S01]  /*5bf0*/  FSETP.GEU.AND P3, PT, |R21|.reuse, 1.175494350822287508e-38, PT ;  /* 0x008000001500780b */ /* 0x040fe20003f6e200 */
[----:B------:R-:W-:Y:S01]  /*5c00*/  @P1 FMUL R21, R21, 0.25 ;  /* 0x3e80000015151820 */ /* 0x000fe20000400000 */
[----:B------:R-:W-:Y:S01]  /*5c10*/  LOP3.LUT R18, R13, 0x408, R8, 0x78, !PT ;  /* 0x000004080d127812 */ /* 0x000fe200078e7808 */
[----:B------:R-:W-:Y:S01]  /*5c20*/  @P1 FMUL R90, R90, 0.25 ;  /* 0x3e8000005a5a1820 */ /* 0x000fe20000400000 */
[----:B------:R-:W-:Y:S01]  /*5c30*/  SGXT.U32 R24, R24, 0x1 ;  /* 0x000000011818781a */ /* 0x000fe20000000000 */
[----:B------:R-:W-:Y:S01]  /*5c40*/  @P2 FMUL R17, R17, 0.25 ;  /* 0x3e80000011112820 */ /* 0x000fe20000400000 */
[----:B------:R-:W-:Y:S01]  /*5c50*/  ISETP.GE.U32.AND P1, PT, R50, 0x7f800000, PT ;  /* 0x7f8000003200780c */ /* 0x000fe20003f26070 */
[----:B------:R-:W-:Y:S01]  /*5c60*/  @P2 FMUL R96, R96, 0.25 ;  /* 0x3e80000060602820 */ /* 0x000fe20000400000 */
[----:B------:R-:W-:Y:S01]  /*5c70*/  LOP3.LUT P0, RZ, R56, 0x40, RZ, 0xc0, !PT ;  /* 0x0000004038ff7812 */ /* 0x000fe2000780c0ff */
[----:B------:R-:W-:-:S02]  /*5c80*/  @P2 FMUL R76, R76, 0.25 ;  /* 0x3e8000004c4c2820 */ /* 0x000fc40000400000 */
[----:B------:R-:W-:Y:S02]  /*5c90*/  @!P4 FMUL R17, R17, 16777216 ;  /* 0x4b8000001111c820 */ /* 0x000fe40000400000 */
[----:B------:R-:W-:Y:S02]  /*5ca0*/  @!P3 FMUL R21, R21, 16777216 ;  /* 0x4b8000001515b820 */ /* 0x000fe40000400000 */
[----:B------:R-:W1:Y:S01]  /*5cb0*/  MUFU.RCP R7, R17 ;  /* 0x0000001100077308 */ /* 0x000e620000001000 */
[----:B------:R-:W-:Y:S02]  /*5cc0*/  @!P4 FMUL R96, R96, 16777216 ;  /* 0x4b8000006060c820 */ /* 0x000fe40000400000 */
[----:B------:R-:W-:Y:S02]  /*5cd0*/  @!P4 FMUL R76, R76, 16777216 ;  /* 0x4b8000004c4cc820 */ /* 0x000fe40000400000 */
[----:B0-----:R-:W-:Y:S02]  /*5ce0*/  IMAD.IADD R2, R55, 0x1, -R2 ;  /* 0x0000000137027824 */ /* 0x001fe400078e0a02 */
[----:B------:R-:W-:Y:S01]  /*5cf0*/  @P2 FMUL R92, R92, 0.25 ;  /* 0x3e8000005c5c2820 */ /* 0x000fe20000400000 */
[----:B------:R0:W2:Y:S01]  /*5d00*/  MUFU.RCP R4, R21 ;  /* 0x0000001500047308 */ /* 0x0000a20000001000 */
[----:B------:R-:W-:-:S02]  /*5d10*/  @P2 FMUL R88, R88, 0.25 ;  /* 0x3e80000058582820 */ /* 0x000fc40000400000 */
[----:B------:R-:W-:Y:S02]  /*5d20*/  @P2 FMUL R97, R97, 0.25 ;  /* 0x3e80000061612820 */ /* 0x000fe40000400000 */
[----:B------:R-:W-:Y:S02]  /*5d30*/  @P2 FMUL R77, R77, 0.25 ;  /* 0x3e8000004d4d2820 */ /* 0x000fe40000400000 */
[----:B------:R-:W-:Y:S02]  /*5d40*/  @P2 FMUL R93, R93, 0.25 ;  /* 0x3e8000005d5d2820 */ /* 0x000fe40000400000 */
[----:B------:R-:W-:Y:S01]  /*5d50*/  @P2 FMUL R89, R89, 0.25 ;  /* 0x3e80000059592820 */ /* 0x000fe20000400000 */
[----:B------:R-:W-:Y:S01]  /*5d60*/  ISETP.GE.U32.AND P2, PT, R55, 0x7f800000, PT ;  /* 0x7f8000003700780c */ /* 0x000fe20003f46070 */
[C---:B-1----:R-:W-:Y:S02]  /*5d70*/  FMUL R8, R7.reuse, R96 ;  /* 0x0000006007087220 */ /* 0x042fe40000400000 */
[----:B------:R-:W-:-:S02]  /*5d80*/  FMUL R13, R7, R76 ;  /* 0x0000004c070d7220 */ /* 0x000fc40000400000 */
[----:B------:R-:W-:Y:S02]  /*5d90*/  @!P3 FMUL R99, R99, 16777216 ;  /* 0x4b8000006363b820 */ /* 0x000fe40000400000 */
[----:B------:R-:W-:Y:S01]  /*5da0*/  @!P3 FMUL R98, R98, 16777216 ;  /* 0x4b8000006262b820 */ /* 0x000fe20000400000 */
[----:B0-----:R-:W-:Y:S01]  /*5db0*/  F2FP.BF16.PACK_AB R21, R8, R13 ;  /* 0x0000000d0815723e */ /* 0x001fe200000010ff */
[----:B------:R-:W-:Y:S02]  /*5dc0*/  @!P3 FMUL R79, R79, 16777216 ;  /* 0x4b8000004f4fb820 */ /* 0x000fe40000400000 */
[----:B------:R-:W-:Y:S02]  /*5dd0*/  @!P3 FMUL R78, R78, 16777216 ;  /* 0x4b8000004e4eb820 */ /* 0x000fe40000400000 */
[----:B------:R-:W-:Y:S02]  /*5de0*/  @!P3 FMUL R95, R95, 16777216 ;  /* 0x4b8000005f5fb820 */ /* 0x000fe40000400000 */
[----:B------:R-:W-:-:S02]  /*5df0*/  @!P3 FMUL R94, R94, 16777216 ;  /* 0x4b8000005e5eb820 */ /* 0x000fc40000400000 */
[----:B------:R-:W-:Y:S02]  /*5e00*/  @!P3 FMUL R91, R91, 16777216 ;  /* 0x4b8000005b5bb820 */ /* 0x000fe40000400000 */
[----:B------:R-:W-:Y:S02]  /*5e10*/  @!P3 FMUL R90, R90, 16777216 ;  /* 0x4b8000005a5ab820 */ /* 0x000fe40000400000 */
[----:B------:R-:W-:Y:S02]  /*5e20*/  FADD R2, R2, -1 ;  /* 0xbf80000002027421 */ /* 0x000fe40000000000 */
[----:B------:R-:W-:Y:S02]  /*5e30*/  @!P4 FMUL R92, R92, 16777216 ;  /* 0x4b8000005c5cc820 */ /* 0x000fe40000400000 */
[----:B------:R-:W-:Y:S02]  /*5e40*/  @!P4 FMUL R88, R88, 16777216 ;  /* 0x4b8000005858c820 */ /* 0x000fe40000400000 */
[----:B------:R-:W-:-:S02]  /*5e50*/  @!P4 FMUL R97, R97, 16777216 ;  /* 0x4b8000006161c820 */ /* 0x000fc40000400000 */
[----:B------:R-:W-:Y:S02]  /*5e60*/  @!P4 FMUL R77, R77, 16777216 ;  /* 0x4b8000004d4dc820 */ /* 0x000fe40000400000 */
[----:B------:R-:W-:Y:S02]  /*5e70*/  @!P4 FMUL R93, R93, 16777216 ;  /* 0x4b8000005d5dc820 */ /* 0x000fe40000400000 */
[----:B------:R-:W-:Y:S02]  /*5e80*/  @!P4 FMUL R89, R89, 16777216 ;  /* 0x4b8000005959c820 */ /* 0x000fe40000400000 */
[----:B------:R-:W-:Y:S02]  /*5e90*/  IMAD R26, R10, 0x2, R15 ;  /* 0x000000020a1a7824 */ /* 0x000fe400078e020f */
[----:B------:R-:W-:Y:S02]  /*5ea0*/  FFMA.FTZ R0, R3, 1.1920928955078125e-07, R0 ;  /* 0x3400000003007823 */ /* 0x000fe40000010000 */
[----:B--2---:R-:W-:Y:S01]  /*5eb0*/  FMUL R5, R4, R99 ;  /* 0x0000006304057220 */ /* 0x004fe20000400000 */
[----:B------:R-:W-:Y:S01]  /*5ec0*/  LOP3.LUT R29, R26, 0x8, RZ, 0x3c, !PT ;  /* 0x000000081a1d7812 */ /* 0x000fe200078e3cff */
[----:B------:R-:W-:Y:S01]  /*5ed0*/  FMUL R6, R4, R98 ;  /* 0x0000006204067220 */ /* 0x000fe20000400000 */
[----:B------:R-:W-:Y:S01]  /*5ee0*/  LOP3.LUT R30, R26, 0x10, RZ, 0x3c, !PT ;  /* 0x000000101a1e7812 */ /* 0x000fe200078e3cff */
[----:B------:R-:W-:Y:S01]  /*5ef0*/  FMUL R10, R4, R79 ;  /* 0x0000004f040a7220 */ /* 0x000fe20000400000 */
[----:B------:R-:W-:Y:S01]  /*5f00*/  LOP3.LUT R32, R26, 0x18, RZ, 0x3c, !PT ;  /* 0x000000181a207812 */ /* 0x000fe200078e3cff */
[----:B------:R-:W-:-:S02]  /*5f10*/  FMUL R11, R4, R78 ;  /* 0x0000004e040b7220 */ /* 0x000fc40000400000 */
[C---:B------:R-:W-:Y:S02]  /*5f20*/  FMUL R12, R4.reuse, R95 ;  /* 0x0000005f040c7220 */ /* 0x040fe40000400000 */
[----:B------:R-:W-:Y:S02]  /*5f30*/  FMUL R14, R4, R94 ;  /* 0x0000005e040e7220 */ /* 0x000fe40000400000 */
[----:B------:R-:W-:Y:S02]  /*5f40*/  FFMA.FTZ R3, R2, R25, -0.16845393180847167969 ;  /* 0xbe2c7f3002037423 */ /* 0x000fe40000010019 */
[C---:B------:R-:W-:Y:S02]  /*5f50*/  FMUL R17, R4.reuse, R91 ;  /* 0x0000005b04117220 */ /* 0x040fe40000400000 */
[----:B------:R-:W-:Y:S02]  /*5f60*/  FMUL R19, R4, R90 ;  /* 0x0000005a04137220 */ /* 0x000fe40000400000 */
[C---:B------:R-:W-:Y:S01]  /*5f70*/  FMUL R15, R7.reuse, R92 ;  /* 0x0000005c070f7220 */ /* 0x040fe20000400000 */
[----:B------:R-:W-:Y:S01]  /*5f80*/  F2FP.BF16.PACK_AB R12, R12, R17 ;  /* 0x000000110c0c723e */ /* 0x000fe200000010ff */
[C---:B------:R-:W-:Y:S01]  /*5f90*/  FMUL R16, R7.reuse, R88 ;  /* 0x0000005807107220 */ /* 0x040fe20000400000 */
[----:B------:R-:W-:Y:S01]  /*5fa0*/  F2FP.BF16.PACK_AB R14, R14, R19 ;  /* 0x000000130e0e723e */ /* 0x000fe200000010ff */
[----:B------:R-:W-:-:S02]  /*5fb0*/  FMUL R4, R7, R97 ;  /* 0x0000006107047220 */ /* 0x000fc40000400000 */
[----:B------:R-:W-:Y:S01]  /*5fc0*/  FMUL R13, R7, R77 ;  /* 0x0000004d070d7220 */ /* 0x000fe20000400000 */
[----:B------:R-:W-:Y:S01]  /*5fd0*/  F2FP.BF16.PACK_AB R20, R15, R16 ;  /* 0x000000100f14723e */ /* 0x000fe200000010ff */
[C---:B------:R-:W-:Y:S01]  /*5fe0*/  FMUL R8, R7.reuse, R93 ;  /* 0x0000005d07087220 */ /* 0x040fe20000400000 */
[----:B------:R-:W-:Y:S01]  /*5ff0*/  F2FP.BF16.PACK_AB R15, R6, R11 ;  /* 0x0000000b060f723e */ /* 0x000fe200000010ff */
[----:B------:R-:W-:Y:S01]  /*6000*/  FMUL R7, R7, R89 ;  /* 0x0000005907077220 */ /* 0x000fe20000400000 */
[----:B------:R-:W-:Y:S01]  /*6010*/  F2FP.BF16.PACK_AB R23, R4, R13 ;  /* 0x0000000d0417723e */ /* 0x000fe200000010ff */
[----:B------:R-:W-:Y:S01]  /*6020*/  FFMA.FTZ R3, R2, R3, 0.1716887056827545166 ;  /* 0x3e2fcf2a02037423 */ /* 0x000fe20000010003 */
[----:B------:R-:W-:Y:S01]  /*6030*/  F2FP.BF16.PACK_AB R13, R5, R10 ;  /* 0x0000000a050d723e */ /* 0x000fe200000010ff */
[----:B------:R-:W-:Y:S01]  /*6040*/  STS.64 [R18], R20 ;  /* 0x0000001412007388 */ /* 0x000fe20000000a00 */
[----:B------:R-:W-:Y:S01]  /*6050*/  F2FP.BF16.PACK_AB R22, R8, R7 ;  /* 0x000000070816723e */ /* 0x000fe200000010ff */
[----:B------:R-:W-:Y:S01]  /*6060*/  FFMA.FTZ R3, R2, R3, -0.17900948226451873779 ;  /* 0xbe374e4302037423 */ /* 0x000fe20000010003 */
[----:B------:R-:W-:Y:S01]  /*6070*/  LOP3.LUT R11, R18, 0x10, RZ, 0x3c, !PT ;  /* 0x00000010120b7812 */ /* 0x000fe200078e3cff */
[----:B------:R-:W-:-:S02]  /*6080*/  IMAD R5, R24, c[0x0][0x1c8], RZ ;  /* 0x0000720018057a24 */ /* 0x000fc400078e02ff */
[C---:B------:R-:W-:Y:S01]  /*6090*/  FFMA.FTZ R3, R2.reuse, R3, 0.20512372255325317383 ;  /* 0x3e520bf402037423 */ /* 0x040fe20000010003 */
[----:B------:R-:W-:Y:S01]  /*60a0*/  STS.64 [R18+0x200], R22 ;  /* 0x0002001612007388 */ /* 0x000fe20000000a00 */
[C---:B------:R-:W-:Y:S02]  /*60b0*/  IMAD R7, R53.reuse, 0x2, R5 ;  /* 0x0000000235077824 */ /* 0x040fe400078e0205 */
[C---:B------:R-:W-:Y:S01]  /*60c0*/  FFMA.FTZ R3, R2.reuse, R3, -0.24046532809734344482 ;  /* 0xbe763c8b02037423 */ /* 0x040fe20000010003 */
[----:B------:R-:W-:Y:S01]  /*60d0*/  STS.64 [R11+0x800], R14 ;  /* 0x0008000e0b007388 */ /* 0x000fe20000000a00 */
[----:B------:R-:W-:Y:S01]  /*60e0*/  IMAD R8, R53, 0x2, R7 ;  /* 0x0000000235087824 */ /* 0x000fe200078e0207 */
[----:B------:R-:W-:Y:S01]  /*60f0*/  LEA R4, P4, R7, R39, 0x1 ;  /* 0x0000002707047211 */ /* 0x000fe200078808ff */
[----:B------:R-:W-:Y:S01]  /*6100*/  FFMA.FTZ R3, R2, R3, 0.28857114911079406738 ;  /* 0x3e93bf9902037423 */ /* 0x000fe20000010003 */
[----:B------:R0:W-:Y:S01]  /*6110*/  STS.64 [R11+0xa00], R12 ;  /* 0x000a000c0b007388 */ /* 0x0001e20000000a00 */
[----:B------:R-:W-:-:S03]  /*6120*/  IMAD R10, R53, 0x2, R8 ;  /* 0x00000002350a7824 */ /* 0x000fc600078e0208 */
[----:B------:R-:W-:Y:S01]  /*6130*/  BAR.SYNC.DEFER_BLOCKING 0x0 ;  /* 0x0000000000007b1d */ /* 0x000fe20000010000 */
[----:B------:R-:W-:Y:S01]  /*6140*/  FFMA.FTZ R3, R2, R3, -0.36067417263984680176 ;  /* 0xbeb8aa4902037423 */ /* 0x000fe20000010003 */
[----:B------:R-:W-:Y:S01]  /*6150*/  LEA R6, P5, R8, R39, 0x1 ;  /* 0x0000002708067211 */ /* 0x000fe200078a08ff */
[----:B------:R-:W-:Y:S02]  /*6160*/  IMAD.SHL.U32 R56, R56, 0x2, RZ ;  /* 0x0000000238387824 */ /* 0x000fe400078e00ff */
[C---:B------:R-:W-:Y:S02]  /*6170*/  FFMA.FTZ R3, R2.reuse, R3, 0.48089820146560668945 ;  /* 0x3ef6384a02037423 */ /* 0x040fe40000010003 */
[----:B0-----:R-:W-:Y:S02]  /*6180*/  IMAD R13, R53, 0x2, R10 ;  /* 0x00000002350d7824 */ /* 0x001fe400078e020a */
[----:B------:R-:W-:Y:S02]  /*6190*/  FFMA.FTZ R3, R2, R3, -0.72134751081466674805 ;  /* 0xbf38aa3b02037423 */ /* 0x000fe40000010003 */
[----:B------:R-:W-:-:S02]  /*61a0*/  IMAD.IADD R11, R50, 0x1, -R9 ;  /* 0x00000001320b7824 */ /* 0x000fc400078e0a09 */
[C---:B------:R-:W-:Y:S02]  /*61b0*/  FMUL R3, R2.reuse, R3 ;  /* 0x0000000302037220 */ /* 0x040fe40000400000 */
[----:B------:R-:W-:Y:S02]  /*61c0*/  IMAD R14, R53, 0x2, R13 ;  /* 0x00000002350e7824 */ /* 0x000fe400078e020d */
[C---:B------:R-:W-:Y:S02]  /*61d0*/  FMUL R3, R2.reuse, R3 ;  /* 0x0000000302037220 */ /* 0x040fe40000400000 */
[----:B------:R-:W-:Y:S02]  /*61e0*/  FADD R38, R11, -1 ;  /* 0xbf8000000b267421 */ /* 0x000fe40000000000 */
[----:B------:R-:W-:Y:S01]  /*61f0*/  FFMA.FTZ R37, R2, 1.4426950216293334961, R3 ;  /* 0x3fb8aa3b02257823 */ /* 0x000fe20000010003 */
[----:B------:R-:W-:Y:S01]  /*6200*/  LEA R2, P3, R5, R39, 0x1 ;  /* 0x0000002705027211 */ /* 0x000fe200078608ff */
[----:B------:R-:W0:Y:S01]  /*6210*/  LDS.64 R42, [R26] ;  /* 0x000000001a2a7984 */ /* 0x000e220000000a00 */
[----:B------:R-:W-:-:S02]  /*6220*/  IMAD R18, R53, 0x2, R14 ;  /* 0x0000000235127824 */ /* 0x000fc400078e020e */
[----:B------:R-:W-:Y:S01]  /*6230*/  FFMA.FTZ R15, R38, R25, -0.16845393180847167969 ;  /* 0xbe2c7f30260f7423 */ /* 0x000fe20000010019 */
[----:B------:R1:W2:Y:S01]  /*6240*/  LDS.64 R44, [R29] ;  /* 0x000000001d2c7984 */ /* 0x0002a20000000a00 */
[-C--:B------:R-:W-:Y:S01]  /*6250*/  LEA.HI.X.SX32 R3, R5, R51.reuse, 0x1, P3 ;  /* 0x0000003305037211 */ /* 0x080fe200018f0eff */
[----:B------:R-:W-:Y:S01]  /*6260*/  IMAD R20, R53, 0x2, R18 ;  /* 0x0000000235147824 */ /* 0x000fe200078e0212 */
[-C--:B------:R-:W-:Y:S01]  /*6270*/  LEA.HI.X.SX32 R5, R7, R51.reuse, 0x1, P4 ;  /* 0x0000003307057211 */ /* 0x080fe200020f0eff */
[----:B------:R-:W3:Y:S01]  /*6280*/  LDS.64 R46, [R30] ;  /* 0x000000001e2e7984 */ /* 0x000ee20000000a00 */
[----:B------:R-:W-:Y:S01]  /*6290*/  LEA.HI.X.SX32 R7, R8, R51, 0x1, P5 ;  /* 0x0000003308077211 */ /* 0x000fe200028f0eff */
[----:B------:R-:W-:Y:S01]  /*62a0*/  FFMA.FTZ R17, R38, R15, 0.1716887056827545166 ;  /* 0x3e2fcf2a26117423 */ /* 0x000fe2000001000f */
[-C--:B------:R-:W-:Y:S01]  /*62b0*/  LEA R8, P3, R10, R39.reuse, 0x1 ;  /* 0x000000270a087211 */ /* 0x080fe200078608ff */
[----:B------:R-:W4:Y:S01]  /*62c0*/  LDS.64 R48, [R32] ;  /* 0x0000000020307984 */ /* 0x000f220000000a00 */
[C---:B------:R-:W-:Y:S01]  /*62d0*/  IMAD R22, R53.reuse, 0x2, R20 ;  /* 0x0000000235167824 */ /* 0x040fe200078e0214 */
[----:B------:R-:W-:Y:S01]  /*62e0*/  LEA R12, P4, R14, R39, 0x1 ;  /* 0x000000270e0c7211 */ /* 0x000fe200078808ff */
[----:B------:R-:W-:Y:S01]  /*62f0*/  FFMA.FTZ R19, R38, R17, -0.17900948226451873779 ;  /* 0xbe374e4326137423 */ /* 0x000fe20000010011 */
[----:B------:R-:W-:Y:S01]  /*6300*/  LEA.HI.X.SX32 R9, R10, R51, 0x1, P3 ;  /* 0x000000330a097211 */ /* 0x000fe200018f0eff */
[----:B------:R-:W-:Y:S01]  /*6310*/  IMAD R23, R53, 0x2, R22 ;  /* 0x0000000235177824 */ /* 0x000fe200078e0216 */
[----:B------:R-:W-:Y:S01]  /*6320*/  LEA R10, P3, R13, R39, 0x1 ;  /* 0x000000270d0a7211 */ /* 0x000fe200078608ff */
[----:B------:R-:W-:-:S02]  /*6330*/  FFMA.FTZ R21, R38, R19, 0.20512372255325317383 ;  /* 0x3e520bf426157423 */ /* 0x000fc40000010013 */
[----:B------:R-:W-:Y:S01]  /*6340*/  IMAD R24, R53, 0x2, R23 ;  /* 0x0000000235187824 */ /* 0x000fe200078e0217 */
[----:B------:R-:W-:Y:S01]  /*6350*/  LEA.HI.X.SX32 R11, R13, R51, 0x1, P3 ;  /* 0x000000330d0b7211 */ /* 0x000fe200018f0eff */
[----:B------:R-:W-:Y:S01]  /*6360*/  FFMA.FTZ R21, R38, R21, -0.24046532809734344482 ;  /* 0xbe763c8b26157423 */ /* 0x000fe20000010015 */
[----:B------:R-:W-:Y:S01]  /*6370*/  LEA.HI.X.SX32 R13, R14, R51, 0x1, P4 ;  /* 0x000000330e0d7211 */ /* 0x000fe200020f0eff */
[C---:B------:R-:W-:Y:S01]  /*6380*/  IMAD R27, R53.reuse, 0x2, R24 ;  /* 0x00000002351b7824 */ /* 0x040fe200078e0218 */
[----:B------:R-:W-:Y:S01]  /*6390*/  LEA R14, P3, R18, R39, 0x1 ;  /* 0x00000027120e7211 */ /* 0x000fe200078608ff */
[----:B------:R-:W-:Y:S01]  /*63a0*/  FFMA.FTZ R21, R38, R21, 0.28857114911079406738 ;  /* 0x3e93bf9926157423 */ /* 0x000fe20000010015 */
[----:B------:R-:W-:Y:S01]  /*63b0*/  LEA R16, P4, R20, R39, 0x1 ;  /* 0x0000002714107211 */ /* 0x000fe200078808ff */
[C---:B------:R-:W-:Y:S01]  /*63c0*/  IMAD R28, R53.reuse, 0x2, R27 ;  /* 0x00000002351c7824 */ /* 0x040fe200078e021b */
[----:B------:R-:W-:Y:S01]  /*63d0*/  LEA.HI.X.SX32 R15, R18, R51, 0x1, P3 ;  /* 0x00000033120f7211 */ /* 0x000fe200018f0eff */
[----:B------:R-:W-:Y:S01]  /*63e0*/  FFMA.FTZ R25, R38, R21, -0.36067417263984680176 ;  /* 0xbeb8aa4926197423 */ /* 0x000fe20000010015 */
[----:B------:R-:W-:Y:S01]  /*63f0*/  LEA R18, P3, R22, R39, 0x1 ;  /* 0x0000002716127211 */ /* 0x000fe200078608ff */
[C---:B------:R-:W-:Y:S01]  /*6400*/  IMAD R31, R53.reuse, 0x2, R28 ;  /* 0x00000002351f7824 */ /* 0x040fe200078e021c */
[----:B------:R-:W-:Y:S01]  /*6410*/  LEA.HI.X.SX32 R17, R20, R51, 0x1, P4 ;  /* 0x0000003314117211 */ /* 0x000fe200020f0eff */
[----:B------:R-:W-:Y:S01]  /*6420*/  FFMA.FTZ R25, R38, R25, 0.48089820146560668945 ;  /* 0x3ef6384a26197423 */ /* 0x000fe20000010019 */
[----:B------:R-:W-:Y:S01]  /*6430*/  LEA.HI.X.SX32 R19, R22, R51, 0x1, P3 ;  /* 0x0000003316137211 */ /* 0x000fe200018f0eff */
[----:B------:R-:W-:Y:S01]  /*6440*/  IMAD R33, R53, 0x2, R31 ;  /* 0x0000000235217824 */ /* 0x000fe200078e021f */
[C---:B------:R-:W-:Y:S01]  /*6450*/  LEA R20, P3, R23.reuse, R39, 0x1 ;  /* 0x0000002717147211 */ /* 0x040fe200078608ff */
[----:B-1----:R-:W-:Y:S01]  /*6460*/  FFMA.FTZ R29, R38, R25, -0.72134751081466674805 ;  /* 0xbf38aa3b261d7423 */ /* 0x002fe20000010019 */
[C---:B------:R-:W-:Y:S01]  /*6470*/  LEA R22, P4, R24.reuse, R39, 0x1 ;  /* 0x0000002718167211 */ /* 0x040fe200078808ff */
[----:B0-----:R0:W-:Y:S01]  /*6480*/  STG.E.U16 [R2.64], R42 ;  /* 0x0000002a02007986 */ /* 0x0011e2000c101506 */
[-C--:B------:R-:W-:Y:S01]  /*6490*/  LEA.HI.X.SX32 R21, R23, R51.reuse, 0x1, P3 ;  /* 0x0000003317157211 */ /* 0x080fe200018f0eff */
[----:B------:R-:W-:Y:S01]  /*64a0*/  IMAD R40, R53, 0x2, R33 ;  /* 0x0000000235287824 */ /* 0x000fe200078e0221 */
[----:B------:R-:W-:Y:S01]  /*64b0*/  LEA.HI.X.SX32 R23, R24, R51, 0x1, P4 ;  /* 0x0000003318177211 */ /* 0x000fe200020f0eff */
[----:B--2---:R1:W-:Y:S01]  /*64c0*/  STG.E.U16 [R4.64], R44 ;  /* 0x0000002c04007986 */ /* 0x0043e2000c101506 */
[C---:B------:R-:W-:Y:S01]  /*64d0*/  LEA R24, P3, R27.reuse, R39, 0x1 ;  /* 0x000000271b187211 */ /* 0x040fe200078608ff */
[----:B------:R-:W-:Y:S01]  /*64e0*/  FMUL R29, R38, R29 ;  /* 0x0000001d261d7220 */ /* 0x000fe20000400000 */
[----:B------:R-:W-:Y:S01]  /*64f0*/  LEA R26, P4, R28, R39, 0x1 ;  /* 0x000000271c1a7211 */ /* 0x000fe200078808ff */
[----:B---3--:R2:W-:Y:S01]  /*6500*/  STG.E.U16 [R6.64], R46 ;  /* 0x0000002e06007986 */ /* 0x0085e2000c101506 */
[-C--:B------:R-:W-:Y:S01]  /*6510*/  LEA.HI.X.SX32 R25, R27, R51.reuse, 0x1, P3 ;  /* 0x000000331b197211 */ /* 0x080fe200018f0eff */
[----:B------:R-:W-:Y:S01]  /*6520*/  FADD R0, R0, R37 ;  /* 0x0000002500007221 */ /* 0x000fe20000000000 */
[----:B------:R-:W-:Y:S01]  /*6530*/  LEA.HI.X.SX32 R27, R28, R51, 0x1, P4 ;  /* 0x000000331c1b7211 */ /* 0x000fe200020f0eff */
[----:B----4-:R3:W-:Y:S01]  /*6540*/  STG.E.U16 [R8.64], R48 ;  /* 0x0000003008007986 */ /* 0x0107e2000c101506 */
[----:B0-----:R-:W-:Y:S01]  /*6550*/  PRMT R3, R44, 0x7632, R3 ;  /* 0x000076322c037816 */ /* 0x001fe20000000003 */
[----:B------:R-:W-:Y:S01]  /*6560*/  @P1 IMAD.MOV.U32 R37, RZ, RZ, 0x7f800000 ;  /* 0x7f800000ff251424 */ /* 0x000fe200078e00ff */
[----:B------:R-:W-:-:S02]  /*6570*/  LEA R28, P3, R31, R39, 0x1 ;  /* 0x000000271f1c7211 */ /* 0x000fc400078608ff */
[----:B-1----:R-:W-:Y:S02]  /*6580*/  PRMT R5, R42, 0x7632, R5 ;  /* 0x000076322a057816 */ /* 0x002fe40000000005 */
[-C--:B------:R-:W-:Y:S02]  /*6590*/  LEA R30, P4, R33, R39.reuse, 0x1 ;  /* 0x00000027211e7211 */ /* 0x080fe400078808ff */
[----:B--2---:R-:W-:Y:S01]  /*65a0*/  PRMT R7, R46, 0x7632, R7 ;  /* 0x000076322e077816 */ /* 0x004fe20000000007 */
[----:B------:R-:W-:Y:S01]  /*65b0*/  STG.E.U16 [R10.64], R5 ;  /* 0x000000050a007986 */ /* 0x000fe2000c101506 */
[----:B------:R-:W-:Y:S01]  /*65c0*/  LEA R32, P5, R40, R39, 0x1 ;  /* 0x0000002728207211 */ /* 0x000fe200078a08ff */
[----:B------:R-:W-:Y:S01]  /*65d0*/  FMUL R39, R38, R29 ;  /* 0x0000001d26277220 */ /* 0x000fe20000400000 */
[----:B---3--:R-:W-:Y:S01]  /*65e0*/  PRMT R9, R48, 0x7632, R9 ;  /* 0x0000763230097816 */ /* 0x008fe20000000009 */
[----:B------:R0:W-:Y:S01]  /*65f0*/  STG.E.U16 [R12.64], R3 ;  /* 0x000000030c007986 */ /* 0x0001e2000c101506 */
[-C--:B------:R-:W-:Y:S01]  /*6600*/  LEA.HI.X.SX32 R29, R31, R51.reuse, 0x1, P3 ;  /* 0x000000331f1d7211 */ /* 0x080fe200018f0eff */
[----:B------:R-:W-:Y:S01]  /*6610*/  FFMA.FTZ R39, R38, 1.4426950216293334961, R39 ;  /* 0x3fb8aa3b26277823 */ /* 0x000fe20000010027 */
[----:B------:R-:W-:Y:S01]  /*6620*/  PRMT R2, R45, 0x7632, R2 ;  /* 0x000076322d027816 */ /* 0x000fe20000000002 */
[----:B------:R1:W-:Y:S01]  /*6630*/  STG.E.U16 [R14.64], R7 ;  /* 0x000000070e007986 */ /* 0x0003e2000c101506 */
[-C--:B------:R-:W-:Y:S01]  /*6640*/  LEA.HI.X.SX32 R31, R33, R51.reuse, 0x1, P4 ;  /* 0x00000033211f7211 */ /* 0x080fe200020f0eff */
[----:B------:R-:W-:Y:S01]  /*6650*/  @P2 IMAD.MOV.U32 R38, RZ, RZ, 0x7f800000 ;  /* 0x7f800000ff262424 */ /* 0x000fe200078e00ff */
[----:B------:R-:W-:Y:S01]  /*6660*/  LEA.HI.X.SX32 R33, R40, R51, 0x1, P5 ;  /* 0x0000003328217211 */ /* 0x000fe200028f0eff */
[----:B------:R2:W-:Y:S01]  /*6670*/  STG.E.U16 [R16.64], R9 ;  /* 0x0000000910007986 */ /* 0x0005e2000c101506 */
[----:B------:R-:W-:Y:S01]  /*6680*/  PRMT R4, R49, 0x7632, R4 ;  /* 0x0000763231047816 */ /* 0x000fe20000000004 */
[----:B------:R-:W-:Y:S01]  /*6690*/  FADD R36, R36, R39 ;  /* 0x0000002724247221 */ /* 0x000fe20000000000 */
[----:B------:R-:W-:Y:S01]  /*66a0*/  FSETP.NEU.AND P3, PT, R55, RZ, PT ;  /* 0x000000ff3700720b */ /* 0x000fe20003f6d000 */
[----:B------:R2:W-:Y:S01]  /*66b0*/  STG.E.U16 [R18.64], R43 ;  /* 0x0000002b12007986 */ /* 0x0005e2000c101506 */
[----:B0-----:R-:W-:Y:S01]  /*66c0*/  PRMT R13, R43, 0x7632, R13 ;  /* 0x000076322b0d7816 */ /* 0x001fe2000000000d */
[----:B------:R-:W-:Y:S01]  /*66d0*/  @P2 FFMA.FTZ R0, R55, R38, +INF ;  /* 0x7f80000037002423 */ /* 0x000fe20000010026 */
[C---:B------:R-:W-:Y:S01]  /*66e0*/  FSETP.NEU.AND P2, PT, R50.reuse, RZ, PT ;  /* 0x000000ff3200720b */ /* 0x040fe20003f4d000 */
[----:B------:R2:W-:Y:S01]  /*66f0*/  STG.E.U16 [R20.64], R45 ;  /* 0x0000002d14007986 */ /* 0x0005e2000c101506 */
[----:B-1----:R-:W-:Y:S01]  /*6700*/  PRMT R15, R47, 0x7632, R15 ;  /* 0x000076322f0f7816 */ /* 0x002fe2000000000f */
[----:B------:R-:W-:Y:S01]  /*6710*/  @P1 FFMA.FTZ R36, R50, R37, +INF ;  /* 0x7f80000032241423 */ /* 0x000fe20000010025 */
[----:B------:R-:W-:Y:S01]  /*6720*/  FSEL R3, R0, -INF , P3 ;  /* 0xff80000000037808 */ /* 0x000fe20001800000 */
[----:B------:R2:W-:Y:S01]  /*6730*/  STG.E.U16 [R22.64], R47 ;  /* 0x0000002f16007986 */ /* 0x0005e2000c101506 */
[----:B------:R-:W-:-:S02]  /*6740*/  LOP3.LUT R0, R56, 0xf8, RZ, 0xc0, !PT ;  /* 0x000000f838007812 */ /* 0x000fc400078ec0ff */
[----:B------:R-:W-:Y:S01]  /*6750*/  FSEL R36, R36, -INF , P2 ;  /* 0xff80000024247808 */ /* 0x000fe20001000000 */
[----:B------:R2:W-:Y:S01]  /*6760*/  STG.E.U16 [R24.64], R49 ;  /* 0x0000003118007986 */ /* 0x0005e2000c101506 */
[----:B------:R-:W-:-:S03]  /*6770*/  FFMA R34, R3, 0.69314718246459960938, R34 ;  /* 0x3f31721803227823 */ /* 0x000fc60000000022 */
[----:B------:R2:W-:Y:S01]  /*6780*/  STG.E.U16 [R26.64], R13 ;  /* 0x0000000d1a007986 */ /* 0x0005e2000c101506 */
[----:B------:R-:W-:-:S03]  /*6790*/  FFMA R35, R36, 0.69314718246459960938, R35 ;  /* 0x3f31721824237823 */ /* 0x000fc60000000023 */
[----:B------:R2:W-:Y:S04]  /*67a0*/  STG.E.U16 [R28.64], R2 ;  /* 0x000000021c007986 */ /* 0x0005e8000c101506 */
[----:B------:R2:W-:Y:S04]  /*67b0*/  STG.E.U16 [R30.64], R15 ;  /* 0x0000000f1e007986 */ /* 0x0005e8000c101506 */
[----:B------:R2:W-:Y:S04]  /*67c0*/  STG.E.U16 [R32.64], R4 ;  /* 0x0000000420007986 */ /* 0x0005e8000c101506 */
[----:B------:R-:W-:Y:S06]  /*67d0*/  BAR.SYNC.DEFER_BLOCKING 0x0 ;  /* 0x0000000000007b1d */ /* 0x000fec0000010000 */
[----:B------:R2:W-:Y:S04]  /*67e0*/  STS.64 [R0], R34 ;  /* 0x0000002200007388 */ /* 0x0005e80000000a00 */
[----:B------:R-:W-:Y:S06]  /*67f0*/  BAR.SYNC.DEFER_BLOCKING 0x0 ;  /* 0x0000000000007b1d */ /* 0x000fec0000010000 */
[----:B------:R-:W-:Y:S05]  /*6800*/  @P0 EXIT ;  /* 0x000000000000094d */ /* 0x000fea0003800000 */
[----:B--2---:R-:W0:Y:S01]  /*6810*/  LDS R41, [R41] ;  /* 0x0000000029297984 */ /* 0x004e220000000800 */
[----:B------:R-:W-:-:S02]  /*6820*/  IMAD R0, R54, c[0x0][0x1cc], RZ ;  /* 0x0000730036007a24 */ /* 0x000fc400078e02ff */
[----:B------:R-:W-:Y:S02]  /*6830*/  IMAD.SHL.U32 R3, R52, 0x4, RZ ;  /* 0x0000000434037824 */ /* 0x000fe400078e00ff */
[----:B------:R-:W-:Y:S02]  /*6840*/  IMAD.SHL.U32 R2, R0, 0x4, RZ ;  /* 0x0000000400027824 */ /* 0x000fe400078e00ff */
[----:B------:R-:W-:-:S03]  /*6850*/  IMAD.HI R5, R52, 0x4, RZ ;  /* 0x0000000434057827 */ /* 0x000fc600078e02ff */
[----:B------:R-:W-:Y:S01]  /*6860*/  IADD3 R2, P0, P1, R3, c[0x0][0x180], R2 ;  /* 0x0000600003027a10 */ /* 0x000fe2000791e002 */
[----:B------:R-:W-:-:S05]  /*6870*/  IMAD.HI R0, R0, 0x4, RZ ;  /* 0x0000000400007827 */ /* 0x000fca00078e02ff */
[----:B------:R-:W-:-:S05]  /*6880*/  IADD3.X R3, R5, c[0x0][0x184], R0, P0, P1 ;  /* 0x0000610005037a10 */ /* 0x000fca00007e2400 */
[----:B0-----:R-:W-:Y:S01]  /*6890*/  STG.E [R2.64], R41 ;  /* 0x0000002902007986 */ /* 0x001fe2000c101906 */
[----:B------:R-:W-:Y:S05]  /*68a0*/  EXIT ;  /* 0x000000000000794d */ /* 0x000fea0003800000 */
.L_x_3:
[----:B------:R-:W-:-:S00]  /*68b0*/  BRA `(.L_x_3) ;  /* 0xfffffff000007947 */ /* 0x000fc0000383ffff */
[----:B------:R-:W-:-:S00]  /*68c0*/  NOP ;  /* 0x0000000000007918 */ /* 0x000fc00000000000 */
        /* <DEDUP_REMOVED lines=11> */
.L_x_4:


//--------------------- .nv.global.init           --------------------------
	.section	.nv.global.init,"aw",@progbits
.nv.global.init:
	.type		_$_str,@object
	.size		_$_str,(.L_0 - _$_str)
_$_str:
        /*0000*/ 	.byte	0x5f, 0x5f, 0x43, 0x55, 0x44, 0x41, 0x5f, 0x46, 0x54, 0x5a, 0x00
.L_0:


//--------------------- .nv.shared.attn_fwd       --------------------------
	.section	.nv.shared.attn_fwd,"aw",@nobits
	.sectionflags	@""
	.align	16
